//
// Generated by NVIDIA NVVM Compiler
//
// Compiler Build ID: CL-36424714
// Cuda compilation tools, release 13.0, V13.0.88
// Based on NVVM 20.0.0
//

.version 9.0
.target sm_100
.address_size 64

	// .globl	_Z6countWPf
.global .align 4 .b8 __cudart_i2opi_f[24] = {65, 144, 67, 60, 153, 149, 98, 219, 192, 221, 52, 245, 209, 87, 39, 252, 41, 21, 68, 78, 110, 131, 249, 162};

.visible .entry _Z6countWPf(
	.param .u64 .ptr .align 1 _Z6countWPf_param_0
)
{
	.local .align 4 .b8 	__local_depot0[28];
	.reg .b64 	%SP;
	.reg .b64 	%SPL;
	.reg .pred 	%p<17>;
	.reg .b32 	%r<87>;
	.reg .b32 	%f<52>;
	.reg .b64 	%rd<43>;
	.reg .b64 	%fd<5>;

	mov.u64 	%SPL, __local_depot0;
	ld.param.u64 	%rd17, [_Z6countWPf_param_0];
	add.u64 	%rd1, %SPL, 0;
	mov.u32 	%r29, %ctaid.x;
	mov.u32 	%r30, %ntid.x;
	mov.u32 	%r31, %tid.x;
	mad.lo.s32 	%r1, %r29, %r30, %r31;
	mov.u32 	%r32, %nctaid.x;
	mul.lo.s32 	%r33, %r32, %r30;
	shl.b32 	%r34, %r33, 1;
	cvt.rn.f32.s32 	%f10, %r1;
	mul.f32 	%f11, %f10, 0f40C90FDB;
	cvt.rn.f32.s32 	%f12, %r34;
	div.rn.f32 	%f1, %f11, %f12;
	mul.f32 	%f13, %f1, 0f3F22F983;
	cvt.rni.s32.f32 	%r86, %f13;
	cvt.rn.f32.s32 	%f14, %r86;
	fma.rn.f32 	%f15, %f14, 0fBFC90FDA, %f1;
	fma.rn.f32 	%f16, %f14, 0fB3A22168, %f15;
	fma.rn.f32 	%f51, %f14, 0fA7C234C5, %f16;
	abs.f32 	%f3, %f1;
	setp.ltu.f32 	%p1, %f3, 0f47CE4780;
	mov.u32 	%r82, %r86;
	mov.f32 	%f50, %f51;
	@%p1 bra 	$L__BB0_8;
	setp.neu.f32 	%p2, %f3, 0f7F800000;
	@%p2 bra 	$L__BB0_3;
	mov.f32 	%f19, 0f00000000;
	mul.rn.f32 	%f50, %f1, %f19;
	mov.b32 	%r82, 0;
	bra.uni 	$L__BB0_8;
$L__BB0_3:
	mov.b32 	%r3, %f1;
	shl.b32 	%r36, %r3, 8;
	or.b32  	%r4, %r36, -2147483648;
	mov.b64 	%rd39, 0;
	mov.b32 	%r79, 0;
	mov.u64 	%rd37, __cudart_i2opi_f;
	mov.u64 	%rd38, %rd1;
$L__BB0_4:
	.pragma "nounroll";
	ld.global.nc.u32 	%r37, [%rd37];
	mad.wide.u32 	%rd21, %r37, %r4, %rd39;
	shr.u64 	%rd39, %rd21, 32;
	st.local.u32 	[%rd38], %rd21;
	add.s32 	%r79, %r79, 1;
	add.s64 	%rd38, %rd38, 4;
	add.s64 	%rd37, %rd37, 4;
	setp.ne.s32 	%p3, %r79, 6;
	@%p3 bra 	$L__BB0_4;
	shr.u32 	%r38, %r3, 23;
	st.local.u32 	[%rd1+24], %rd39;
	and.b32  	%r7, %r38, 31;
	and.b32  	%r39, %r38, 224;
	add.s32 	%r40, %r39, -128;
	shr.u32 	%r41, %r40, 5;
	mul.wide.u32 	%rd22, %r41, 4;
	sub.s64 	%rd8, %rd1, %rd22;
	ld.local.u32 	%r80, [%rd8+24];
	ld.local.u32 	%r81, [%rd8+20];
	setp.eq.s32 	%p4, %r7, 0;
	@%p4 bra 	$L__BB0_7;
	shf.l.wrap.b32 	%r80, %r81, %r80, %r7;
	ld.local.u32 	%r42, [%rd8+16];
	shf.l.wrap.b32 	%r81, %r42, %r81, %r7;
$L__BB0_7:
	shr.u32 	%r43, %r80, 30;
	shf.l.wrap.b32 	%r44, %r81, %r80, 2;
	shl.b32 	%r45, %r81, 2;
	shr.u32 	%r46, %r44, 31;
	add.s32 	%r47, %r46, %r43;
	neg.s32 	%r48, %r47;
	setp.lt.s32 	%p5, %r3, 0;
	selp.b32 	%r82, %r48, %r47, %p5;
	xor.b32  	%r49, %r44, %r3;
	shr.s32 	%r50, %r44, 31;
	xor.b32  	%r51, %r50, %r44;
	xor.b32  	%r52, %r50, %r45;
	cvt.u64.u32 	%rd23, %r51;
	shl.b64 	%rd24, %rd23, 32;
	cvt.u64.u32 	%rd25, %r52;
	or.b64  	%rd26, %rd24, %rd25;
	cvt.rn.f64.s64 	%fd1, %rd26;
	mul.f64 	%fd2, %fd1, 0d3BF921FB54442D19;
	cvt.rn.f32.f64 	%f17, %fd2;
	neg.f32 	%f18, %f17;
	setp.lt.s32 	%p6, %r49, 0;
	selp.f32 	%f50, %f18, %f17, %p6;
$L__BB0_8:
	setp.ltu.f32 	%p7, %f3, 0f47CE4780;
	add.s32 	%r54, %r82, 1;
	mul.rn.f32 	%f20, %f50, %f50;
	and.b32  	%r55, %r82, 1;
	setp.eq.b32 	%p8, %r55, 1;
	selp.f32 	%f21, %f50, 0f3F800000, %p8;
	fma.rn.f32 	%f22, %f20, %f21, 0f00000000;
	fma.rn.f32 	%f23, %f20, 0f37CBAC00, 0fBAB607ED;
	selp.f32 	%f24, 0fB94D4153, %f23, %p8;
	selp.f32 	%f25, 0f3C0885E4, 0f3D2AAABB, %p8;
	fma.rn.f32 	%f26, %f24, %f20, %f25;
	selp.f32 	%f27, 0fBE2AAAA8, 0fBEFFFFFF, %p8;
	fma.rn.f32 	%f28, %f26, %f20, %f27;
	fma.rn.f32 	%f29, %f28, %f22, %f21;
	and.b32  	%r56, %r54, 2;
	setp.eq.s32 	%p9, %r56, 0;
	mov.f32 	%f30, 0f00000000;
	sub.f32 	%f31, %f30, %f29;
	selp.f32 	%f32, %f29, %f31, %p9;
	shl.b32 	%r57, %r1, 1;
	cvta.to.global.u64 	%rd27, %rd17;
	mul.wide.s32 	%rd28, %r57, 4;
	add.s64 	%rd9, %rd27, %rd28;
	st.global.f32 	[%rd9], %f32;
	@%p7 bra 	$L__BB0_16;
	setp.neu.f32 	%p10, %f3, 0f7F800000;
	@%p10 bra 	$L__BB0_11;
	mov.f32 	%f35, 0f00000000;
	mul.rn.f32 	%f51, %f1, %f35;
	mov.b32 	%r86, 0;
	bra.uni 	$L__BB0_16;
$L__BB0_11:
	mov.b32 	%r16, %f1;
	shl.b32 	%r59, %r16, 8;
	or.b32  	%r17, %r59, -2147483648;
	mov.b64 	%rd42, 0;
	mov.b32 	%r83, 0;
	mov.u64 	%rd40, __cudart_i2opi_f;
	mov.u64 	%rd41, %rd1;
$L__BB0_12:
	.pragma "nounroll";
	ld.global.nc.u32 	%r60, [%rd40];
	mad.wide.u32 	%rd31, %r60, %r17, %rd42;
	shr.u64 	%rd42, %rd31, 32;
	st.local.u32 	[%rd41], %rd31;
	add.s32 	%r83, %r83, 1;
	add.s64 	%rd41, %rd41, 4;
	add.s64 	%rd40, %rd40, 4;
	setp.ne.s32 	%p11, %r83, 6;
	@%p11 bra 	$L__BB0_12;
	shr.u32 	%r61, %r16, 23;
	st.local.u32 	[%rd1+24], %rd42;
	and.b32  	%r20, %r61, 31;
	and.b32  	%r62, %r61, 224;
	add.s32 	%r63, %r62, -128;
	shr.u32 	%r64, %r63, 5;
	mul.wide.u32 	%rd32, %r64, 4;
	sub.s64 	%rd16, %rd1, %rd32;
	ld.local.u32 	%r84, [%rd16+24];
	ld.local.u32 	%r85, [%rd16+20];
	setp.eq.s32 	%p12, %r20, 0;
	@%p12 bra 	$L__BB0_15;
	shf.l.wrap.b32 	%r84, %r85, %r84, %r20;
	ld.local.u32 	%r65, [%rd16+16];
	shf.l.wrap.b32 	%r85, %r65, %r85, %r20;
$L__BB0_15:
	shr.u32 	%r66, %r84, 30;
	shf.l.wrap.b32 	%r67, %r85, %r84, 2;
	shl.b32 	%r68, %r85, 2;
	shr.u32 	%r69, %r67, 31;
	add.s32 	%r70, %r69, %r66;
	neg.s32 	%r71, %r70;
	setp.lt.s32 	%p13, %r16, 0;
	selp.b32 	%r86, %r71, %r70, %p13;
	xor.b32  	%r72, %r67, %r16;
	shr.s32 	%r73, %r67, 31;
	xor.b32  	%r74, %r73, %r67;
	xor.b32  	%r75, %r73, %r68;
	cvt.u64.u32 	%rd33, %r74;
	shl.b64 	%rd34, %rd33, 32;
	cvt.u64.u32 	%rd35, %r75;
	or.b64  	%rd36, %rd34, %rd35;
	cvt.rn.f64.s64 	%fd3, %rd36;
	mul.f64 	%fd4, %fd3, 0d3BF921FB54442D19;
	cvt.rn.f32.f64 	%f33, %fd4;
	neg.f32 	%f34, %f33;
	setp.lt.s32 	%p14, %r72, 0;
	selp.f32 	%f51, %f34, %f33, %p14;
$L__BB0_16:
	mul.rn.f32 	%f36, %f51, %f51;
	and.b32  	%r77, %r86, 1;
	setp.eq.b32 	%p15, %r77, 1;
	selp.f32 	%f37, 0f3F800000, %f51, %p15;
	fma.rn.f32 	%f38, %f36, %f37, 0f00000000;
	fma.rn.f32 	%f39, %f36, 0f37CBAC00, 0fBAB607ED;
	selp.f32 	%f40, %f39, 0fB94D4153, %p15;
	selp.f32 	%f41, 0f3D2AAABB, 0f3C0885E4, %p15;
	fma.rn.f32 	%f42, %f40, %f36, %f41;
	selp.f32 	%f43, 0fBEFFFFFF, 0fBE2AAAA8, %p15;
	fma.rn.f32 	%f44, %f42, %f36, %f43;
	fma.rn.f32 	%f45, %f44, %f38, %f37;
	and.b32  	%r78, %r86, 2;
	setp.eq.s32 	%p16, %r78, 0;
	mov.f32 	%f46, 0f00000000;
	sub.f32 	%f47, %f46, %f45;
	selp.f32 	%f48, %f45, %f47, %p16;
	neg.f32 	%f49, %f48;
	st.global.f32 	[%rd9+4], %f49;
	ret;

}
	// .globl	_Z19myCudaFFTBitReversePKfPfS1_
.visible .entry _Z19myCudaFFTBitReversePKfPfS1_(
	.param .u64 .ptr .align 1 _Z19myCudaFFTBitReversePKfPfS1__param_0,
	.param .u64 .ptr .align 1 _Z19myCudaFFTBitReversePKfPfS1__param_1,
	.param .u64 .ptr .align 1 _Z19myCudaFFTBitReversePKfPfS1__param_2
)
{
	.reg .pred 	%p<8>;
	.reg .b32 	%r<61>;
	.reg .b32 	%f<25>;
	.reg .b64 	%rd<13>;

	ld.param.u64 	%rd3, [_Z19myCudaFFTBitReversePKfPfS1__param_0];
	ld.param.u64 	%rd4, [_Z19myCudaFFTBitReversePKfPfS1__param_1];
	mov.u32 	%r22, %ctaid.x;
	mov.u32 	%r23, %ntid.x;
	mov.u32 	%r24, %tid.x;
	mad.lo.s32 	%r1, %r22, %r23, %r24;
	mov.u32 	%r25, %nctaid.x;
	mul.lo.s32 	%r26, %r23, %r25;
	cvt.rn.f32.u32 	%f1, %r26;
	setp.eq.s32 	%p1, %r26, 0;
	selp.f32 	%f2, 0fC1B80000, 0f00000000, %p1;
	mov.b32 	%r27, %f1;
	add.s32 	%r28, %r27, -1060439283;
	and.b32  	%r29, %r28, -8388608;
	sub.s32 	%r30, %r27, %r29;
	mov.b32 	%f3, %r30;
	cvt.rn.f32.s32 	%f4, %r29;
	fma.rn.f32 	%f5, %f4, 0f34000000, %f2;
	add.f32 	%f6, %f3, 0fBF800000;
	fma.rn.f32 	%f7, %f6, 0f3DC6B27F, 0fBE2C7F30;
	fma.rn.f32 	%f8, %f7, %f6, 0f3E2FCF2A;
	fma.rn.f32 	%f9, %f8, %f6, 0fBE374E43;
	fma.rn.f32 	%f10, %f9, %f6, 0f3E520BF4;
	fma.rn.f32 	%f11, %f10, %f6, 0fBE763C8B;
	fma.rn.f32 	%f12, %f11, %f6, 0f3E93BF99;
	fma.rn.f32 	%f13, %f12, %f6, 0fBEB8AA49;
	fma.rn.f32 	%f14, %f13, %f6, 0f3EF6384A;
	fma.rn.f32 	%f15, %f14, %f6, 0fBF38AA3B;
	mul.f32 	%f16, %f6, %f15;
	mul.f32 	%f17, %f6, %f16;
	fma.rn.f32 	%f18, %f6, 0f3FB8AA3B, %f17;
	add.f32 	%f19, %f5, %f18;
	setp.gt.u32 	%p2, %r27, 2139095039;
	fma.rn.f32 	%f20, %f1, 0f7F800000, 0f7F800000;
	selp.f32 	%f21, %f20, %f19, %p2;
	selp.f32 	%f22, 0fFF800000, %f21, %p1;
	cvt.rzi.s32.f32 	%r2, %f22;
	setp.eq.s32 	%p3, %r2, 0;
	mov.b64 	%rd12, 0;
	@%p3 bra 	$L__BB1_8;
	and.b32  	%r3, %r2, 3;
	setp.lt.u32 	%p4, %r2, 4;
	mov.b32 	%r60, 0;
	mov.u32 	%r56, %r1;
	@%p4 bra 	$L__BB1_4;
	and.b32  	%r34, %r2, -4;
	neg.s32 	%r51, %r34;
	mov.b32 	%r60, 0;
	mov.u32 	%r56, %r1;
$L__BB1_3:
	shl.b32 	%r35, %r56, 2;
	and.b32  	%r36, %r35, 4;
	shr.u32 	%r37, %r56, 2;
	shl.b32 	%r38, %r60, 3;
	or.b32  	%r39, %r38, %r36;
	and.b32  	%r40, %r56, 2;
	or.b32  	%r41, %r40, %r39;
	and.b32  	%r42, %r37, 1;
	or.b32  	%r43, %r41, %r42;
	shr.u32 	%r44, %r56, 3;
	shl.b32 	%r45, %r43, 1;
	and.b32  	%r46, %r44, 1;
	or.b32  	%r60, %r45, %r46;
	shr.u32 	%r56, %r56, 4;
	add.s32 	%r51, %r51, 4;
	setp.ne.s32 	%p5, %r51, 0;
	@%p5 bra 	$L__BB1_3;
$L__BB1_4:
	setp.eq.s32 	%p6, %r3, 0;
	@%p6 bra 	$L__BB1_7;
	neg.s32 	%r57, %r3;
$L__BB1_6:
	.pragma "nounroll";
	shl.b32 	%r47, %r60, 1;
	and.b32  	%r48, %r56, 1;
	or.b32  	%r60, %r47, %r48;
	shr.u32 	%r56, %r56, 1;
	add.s32 	%r57, %r57, 1;
	setp.ne.s32 	%p7, %r57, 0;
	@%p7 bra 	$L__BB1_6;
$L__BB1_7:
	shl.b32 	%r49, %r60, 1;
	cvt.u64.u32 	%rd12, %r49;
$L__BB1_8:
	cvta.to.global.u64 	%rd6, %rd3;
	cvta.to.global.u64 	%rd7, %rd4;
	shl.b64 	%rd8, %rd12, 2;
	add.s64 	%rd9, %rd6, %rd8;
	ld.global.f32 	%f23, [%rd9];
	shl.b32 	%r50, %r1, 1;
	mul.wide.u32 	%rd10, %r50, 4;
	add.s64 	%rd11, %rd7, %rd10;
	st.global.f32 	[%rd11], %f23;
	ld.global.f32 	%f24, [%rd9+4];
	st.global.f32 	[%rd11+4], %f24;
	ret;

}
	// .globl	_Z28myCudaFFTBitReverseAndWCountPKfPfS1_
.visible .entry _Z28myCudaFFTBitReverseAndWCountPKfPfS1_(
	.param .u64 .ptr .align 1 _Z28myCudaFFTBitReverseAndWCountPKfPfS1__param_0,
	.param .u64 .ptr .align 1 _Z28myCudaFFTBitReverseAndWCountPKfPfS1__param_1,
	.param .u64 .ptr .align 1 _Z28myCudaFFTBitReverseAndWCountPKfPfS1__param_2
)
{
	.local .align 4 .b8 	__local_depot2[28];
	.reg .b64 	%SP;
	.reg .b64 	%SPL;
	.reg .pred 	%p<25>;
	.reg .b32 	%r<139>;
	.reg .b32 	%f<76>;
	.reg .b64 	%rd<55>;
	.reg .b64 	%fd<5>;

	mov.u64 	%SPL, __local_depot2;
	ld.param.u64 	%rd19, [_Z28myCudaFFTBitReverseAndWCountPKfPfS1__param_0];
	ld.param.u64 	%rd20, [_Z28myCudaFFTBitReverseAndWCountPKfPfS1__param_1];
	ld.param.u64 	%rd21, [_Z28myCudaFFTBitReverseAndWCountPKfPfS1__param_2];
	add.u64 	%rd1, %SPL, 0;
	mov.u32 	%r50, %ctaid.x;
	mov.u32 	%r51, %ntid.x;
	mov.u32 	%r52, %tid.x;
	mad.lo.s32 	%r1, %r50, %r51, %r52;
	mov.u32 	%r53, %nctaid.x;
	mul.lo.s32 	%r54, %r51, %r53;
	cvt.rn.f32.u32 	%f1, %r54;
	setp.eq.s32 	%p1, %r54, 0;
	selp.f32 	%f12, 0fC1B80000, 0f00000000, %p1;
	mov.b32 	%r55, %f1;
	add.s32 	%r56, %r55, -1060439283;
	and.b32  	%r57, %r56, -8388608;
	sub.s32 	%r58, %r55, %r57;
	mov.b32 	%f13, %r58;
	cvt.rn.f32.s32 	%f14, %r57;
	fma.rn.f32 	%f15, %f14, 0f34000000, %f12;
	add.f32 	%f16, %f13, 0fBF800000;
	fma.rn.f32 	%f17, %f16, 0f3DC6B27F, 0fBE2C7F30;
	fma.rn.f32 	%f18, %f17, %f16, 0f3E2FCF2A;
	fma.rn.f32 	%f19, %f18, %f16, 0fBE374E43;
	fma.rn.f32 	%f20, %f19, %f16, 0f3E520BF4;
	fma.rn.f32 	%f21, %f20, %f16, 0fBE763C8B;
	fma.rn.f32 	%f22, %f21, %f16, 0f3E93BF99;
	fma.rn.f32 	%f23, %f22, %f16, 0fBEB8AA49;
	fma.rn.f32 	%f24, %f23, %f16, 0f3EF6384A;
	fma.rn.f32 	%f25, %f24, %f16, 0fBF38AA3B;
	mul.f32 	%f26, %f16, %f25;
	mul.f32 	%f27, %f16, %f26;
	fma.rn.f32 	%f28, %f16, 0f3FB8AA3B, %f27;
	add.f32 	%f29, %f15, %f28;
	setp.gt.u32 	%p2, %r55, 2139095039;
	fma.rn.f32 	%f30, %f1, 0f7F800000, 0f7F800000;
	selp.f32 	%f31, %f30, %f29, %p2;
	selp.f32 	%f32, 0fFF800000, %f31, %p1;
	cvt.rzi.s32.f32 	%r2, %f32;
	setp.eq.s32 	%p3, %r2, 0;
	mov.b64 	%rd48, 0;
	@%p3 bra 	$L__BB2_8;
	and.b32  	%r3, %r2, 3;
	setp.lt.u32 	%p4, %r2, 4;
	mov.b32 	%r130, 0;
	mov.u32 	%r126, %r1;
	@%p4 bra 	$L__BB2_4;
	and.b32  	%r62, %r2, -4;
	neg.s32 	%r121, %r62;
	mov.b32 	%r130, 0;
	mov.u32 	%r126, %r1;
$L__BB2_3:
	shl.b32 	%r63, %r126, 2;
	and.b32  	%r64, %r63, 4;
	shr.u32 	%r65, %r126, 2;
	shl.b32 	%r66, %r130, 3;
	or.b32  	%r67, %r66, %r64;
	and.b32  	%r68, %r126, 2;
	or.b32  	%r69, %r68, %r67;
	and.b32  	%r70, %r65, 1;
	or.b32  	%r71, %r69, %r70;
	shr.u32 	%r72, %r126, 3;
	shl.b32 	%r73, %r71, 1;
	and.b32  	%r74, %r72, 1;
	or.b32  	%r130, %r73, %r74;
	shr.u32 	%r126, %r126, 4;
	add.s32 	%r121, %r121, 4;
	setp.ne.s32 	%p5, %r121, 0;
	@%p5 bra 	$L__BB2_3;
$L__BB2_4:
	setp.eq.s32 	%p6, %r3, 0;
	@%p6 bra 	$L__BB2_7;
	neg.s32 	%r127, %r3;
$L__BB2_6:
	.pragma "nounroll";
	shl.b32 	%r75, %r130, 1;
	and.b32  	%r76, %r126, 1;
	or.b32  	%r130, %r75, %r76;
	shr.u32 	%r126, %r126, 1;
	add.s32 	%r127, %r127, 1;
	setp.ne.s32 	%p7, %r127, 0;
	@%p7 bra 	$L__BB2_6;
$L__BB2_7:
	shl.b32 	%r77, %r130, 1;
	cvt.u64.u32 	%rd48, %r77;
$L__BB2_8:
	cvta.to.global.u64 	%rd24, %rd19;
	shl.b64 	%rd25, %rd48, 2;
	add.s64 	%rd26, %rd24, %rd25;
	ld.global.f32 	%f33, [%rd26];
	shl.b32 	%r22, %r1, 1;
	cvta.to.global.u64 	%rd27, %rd20;
	mul.wide.u32 	%rd28, %r22, 4;
	add.s64 	%rd29, %rd27, %rd28;
	st.global.f32 	[%rd29], %f33;
	ld.global.f32 	%f34, [%rd26+4];
	st.global.f32 	[%rd29+4], %f34;
	cvt.rn.f32.u32 	%f2, %r1;
	mul.f32 	%f35, %f1, 0f3F000000;
	setp.leu.f32 	%p8, %f35, %f2;
	@%p8 bra 	$L__BB2_26;
	mul.f32 	%f36, %f2, 0f40C90FDB;
	div.rn.f32 	%f3, %f36, %f1;
	mul.f32 	%f37, %f3, 0f3F22F983;
	cvt.rni.s32.f32 	%r138, %f37;
	cvt.rn.f32.s32 	%f38, %r138;
	fma.rn.f32 	%f39, %f38, 0fBFC90FDA, %f3;
	fma.rn.f32 	%f40, %f38, 0fB3A22168, %f39;
	fma.rn.f32 	%f75, %f38, 0fA7C234C5, %f40;
	abs.f32 	%f5, %f3;
	setp.ltu.f32 	%p9, %f5, 0f47CE4780;
	mov.u32 	%r134, %r138;
	mov.f32 	%f74, %f75;
	@%p9 bra 	$L__BB2_17;
	setp.neu.f32 	%p10, %f5, 0f7F800000;
	@%p10 bra 	$L__BB2_12;
	mov.f32 	%f43, 0f00000000;
	mul.rn.f32 	%f74, %f3, %f43;
	mov.b32 	%r134, 0;
	bra.uni 	$L__BB2_17;
$L__BB2_12:
	mov.b32 	%r24, %f3;
	shl.b32 	%r79, %r24, 8;
	or.b32  	%r25, %r79, -2147483648;
	mov.b64 	%rd51, 0;
	mov.b32 	%r131, 0;
	mov.u64 	%rd49, __cudart_i2opi_f;
	mov.u64 	%rd50, %rd1;
$L__BB2_13:
	.pragma "nounroll";
	ld.global.nc.u32 	%r80, [%rd49];
	mad.wide.u32 	%rd32, %r80, %r25, %rd51;
	shr.u64 	%rd51, %rd32, 32;
	st.local.u32 	[%rd50], %rd32;
	add.s32 	%r131, %r131, 1;
	add.s64 	%rd50, %rd50, 4;
	add.s64 	%rd49, %rd49, 4;
	setp.ne.s32 	%p11, %r131, 6;
	@%p11 bra 	$L__BB2_13;
	shr.u32 	%r81, %r24, 23;
	st.local.u32 	[%rd1+24], %rd51;
	and.b32  	%r28, %r81, 31;
	and.b32  	%r82, %r81, 224;
	add.s32 	%r83, %r82, -128;
	shr.u32 	%r84, %r83, 5;
	mul.wide.u32 	%rd33, %r84, 4;
	sub.s64 	%rd10, %rd1, %rd33;
	ld.local.u32 	%r132, [%rd10+24];
	ld.local.u32 	%r133, [%rd10+20];
	setp.eq.s32 	%p12, %r28, 0;
	@%p12 bra 	$L__BB2_16;
	shf.l.wrap.b32 	%r132, %r133, %r132, %r28;
	ld.local.u32 	%r85, [%rd10+16];
	shf.l.wrap.b32 	%r133, %r85, %r133, %r28;
$L__BB2_16:
	shr.u32 	%r86, %r132, 30;
	shf.l.wrap.b32 	%r87, %r133, %r132, 2;
	shl.b32 	%r88, %r133, 2;
	shr.u32 	%r89, %r87, 31;
	add.s32 	%r90, %r89, %r86;
	neg.s32 	%r91, %r90;
	setp.lt.s32 	%p13, %r24, 0;
	selp.b32 	%r134, %r91, %r90, %p13;
	xor.b32  	%r92, %r87, %r24;
	shr.s32 	%r93, %r87, 31;
	xor.b32  	%r94, %r93, %r87;
	xor.b32  	%r95, %r93, %r88;
	cvt.u64.u32 	%rd34, %r94;
	shl.b64 	%rd35, %rd34, 32;
	cvt.u64.u32 	%rd36, %r95;
	or.b64  	%rd37, %rd35, %rd36;
	cvt.rn.f64.s64 	%fd1, %rd37;
	mul.f64 	%fd2, %fd1, 0d3BF921FB54442D19;
	cvt.rn.f32.f64 	%f41, %fd2;
	neg.f32 	%f42, %f41;
	setp.lt.s32 	%p14, %r92, 0;
	selp.f32 	%f74, %f42, %f41, %p14;
$L__BB2_17:
	setp.ltu.f32 	%p15, %f5, 0f47CE4780;
	add.s32 	%r97, %r134, 1;
	mul.rn.f32 	%f44, %f74, %f74;
	and.b32  	%r98, %r134, 1;
	setp.eq.b32 	%p16, %r98, 1;
	selp.f32 	%f45, %f74, 0f3F800000, %p16;
	fma.rn.f32 	%f46, %f44, %f45, 0f00000000;
	fma.rn.f32 	%f47, %f44, 0f37CBAC00, 0fBAB607ED;
	selp.f32 	%f48, 0fB94D4153, %f47, %p16;
	selp.f32 	%f49, 0f3C0885E4, 0f3D2AAABB, %p16;
	fma.rn.f32 	%f50, %f48, %f44, %f49;
	selp.f32 	%f51, 0fBE2AAAA8, 0fBEFFFFFF, %p16;
	fma.rn.f32 	%f52, %f50, %f44, %f51;
	fma.rn.f32 	%f53, %f52, %f46, %f45;
	and.b32  	%r99, %r97, 2;
	setp.eq.s32 	%p17, %r99, 0;
	mov.f32 	%f54, 0f00000000;
	sub.f32 	%f55, %f54, %f53;
	selp.f32 	%f56, %f53, %f55, %p17;
	cvta.to.global.u64 	%rd38, %rd21;
	add.s64 	%rd11, %rd38, %rd28;
	st.global.f32 	[%rd11], %f56;
	@%p15 bra 	$L__BB2_25;
	setp.neu.f32 	%p18, %f5, 0f7F800000;
	@%p18 bra 	$L__BB2_20;
	mov.f32 	%f59, 0f00000000;
	mul.rn.f32 	%f75, %f3, %f59;
	mov.b32 	%r138, 0;
	bra.uni 	$L__BB2_25;
$L__BB2_20:
	mov.b32 	%r37, %f3;
	shl.b32 	%r101, %r37, 8;
	or.b32  	%r38, %r101, -2147483648;
	mov.b64 	%rd54, 0;
	mov.b32 	%r135, 0;
	mov.u64 	%rd52, __cudart_i2opi_f;
	mov.u64 	%rd53, %rd1;
$L__BB2_21:
	.pragma "nounroll";
	ld.global.nc.u32 	%r102, [%rd52];
	mad.wide.u32 	%rd42, %r102, %r38, %rd54;
	shr.u64 	%rd54, %rd42, 32;
	st.local.u32 	[%rd53], %rd42;
	add.s32 	%r135, %r135, 1;
	add.s64 	%rd53, %rd53, 4;
	add.s64 	%rd52, %rd52, 4;
	setp.ne.s32 	%p19, %r135, 6;
	@%p19 bra 	$L__BB2_21;
	shr.u32 	%r103, %r37, 23;
	st.local.u32 	[%rd1+24], %rd54;
	and.b32  	%r41, %r103, 31;
	and.b32  	%r104, %r103, 224;
	add.s32 	%r105, %r104, -128;
	shr.u32 	%r106, %r105, 5;
	mul.wide.u32 	%rd43, %r106, 4;
	sub.s64 	%rd18, %rd1, %rd43;
	ld.local.u32 	%r136, [%rd18+24];
	ld.local.u32 	%r137, [%rd18+20];
	setp.eq.s32 	%p20, %r41, 0;
	@%p20 bra 	$L__BB2_24;
	shf.l.wrap.b32 	%r136, %r137, %r136, %r41;
	ld.local.u32 	%r107, [%rd18+16];
	shf.l.wrap.b32 	%r137, %r107, %r137, %r41;
$L__BB2_24:
	shr.u32 	%r108, %r136, 30;
	shf.l.wrap.b32 	%r109, %r137, %r136, 2;
	shl.b32 	%r110, %r137, 2;
	shr.u32 	%r111, %r109, 31;
	add.s32 	%r112, %r111, %r108;
	neg.s32 	%r113, %r112;
	setp.lt.s32 	%p21, %r37, 0;
	selp.b32 	%r138, %r113, %r112, %p21;
	xor.b32  	%r114, %r109, %r37;
	shr.s32 	%r115, %r109, 31;
	xor.b32  	%r116, %r115, %r109;
	xor.b32  	%r117, %r115, %r110;
	cvt.u64.u32 	%rd44, %r116;
	shl.b64 	%rd45, %rd44, 32;
	cvt.u64.u32 	%rd46, %r117;
	or.b64  	%rd47, %rd45, %rd46;
	cvt.rn.f64.s64 	%fd3, %rd47;
	mul.f64 	%fd4, %fd3, 0d3BF921FB54442D19;
	cvt.rn.f32.f64 	%f57, %fd4;
	neg.f32 	%f58, %f57;
	setp.lt.s32 	%p22, %r114, 0;
	selp.f32 	%f75, %f58, %f57, %p22;
$L__BB2_25:
	mul.rn.f32 	%f60, %f75, %f75;
	and.b32  	%r119, %r138, 1;
	setp.eq.b32 	%p23, %r119, 1;
	selp.f32 	%f61, 0f3F800000, %f75, %p23;
	fma.rn.f32 	%f62, %f60, %f61, 0f00000000;
	fma.rn.f32 	%f63, %f60, 0f37CBAC00, 0fBAB607ED;
	selp.f32 	%f64, %f63, 0fB94D4153, %p23;
	selp.f32 	%f65, 0f3D2AAABB, 0f3C0885E4, %p23;
	fma.rn.f32 	%f66, %f64, %f60, %f65;
	selp.f32 	%f67, 0fBEFFFFFF, 0fBE2AAAA8, %p23;
	fma.rn.f32 	%f68, %f66, %f60, %f67;
	fma.rn.f32 	%f69, %f68, %f62, %f61;
	and.b32  	%r120, %r138, 2;
	setp.eq.s32 	%p24, %r120, 0;
	mov.f32 	%f70, 0f00000000;
	sub.f32 	%f71, %f70, %f69;
	selp.f32 	%f72, %f69, %f71, %p24;
	neg.f32 	%f73, %f72;
	st.global.f32 	[%rd11+4], %f73;
$L__BB2_26:
	ret;

}
	// .globl	_Z9myCudaDFTPKfPf
.visible .entry _Z9myCudaDFTPKfPf(
	.param .u64 .ptr .align 1 _Z9myCudaDFTPKfPf_param_0,
	.param .u64 .ptr .align 1 _Z9myCudaDFTPKfPf_param_1
)
{
	.local .align 4 .b8 	__local_depot3[28];
	.reg .b64 	%SP;
	.reg .b64 	%SPL;
	.reg .pred 	%p<19>;
	.reg .b32 	%r<92>;
	.reg .b32 	%f<63>;
	.reg .b64 	%rd<46>;
	.reg .b64 	%fd<5>;

	mov.u64 	%SPL, __local_depot3;
	ld.param.u64 	%rd16, [_Z9myCudaDFTPKfPf_param_0];
	ld.param.u64 	%rd17, [_Z9myCudaDFTPKfPf_param_1];
	cvta.to.global.u64 	%rd18, %rd17;
	add.u64 	%rd1, %SPL, 0;
	add.u64 	%rd2, %SPL, 0;
	mov.u32 	%r31, %ctaid.x;
	mov.u32 	%r32, %ntid.x;
	mov.u32 	%r33, %tid.x;
	mad.lo.s32 	%r1, %r31, %r32, %r33;
	mov.u32 	%r34, %nctaid.x;
	mul.lo.s32 	%r2, %r32, %r34;
	shl.b32 	%r35, %r1, 1;
	mul.wide.s32 	%rd21, %r35, 4;
	add.s64 	%rd3, %rd18, %rd21;
	mov.b32 	%r36, 0;
	st.global.u32 	[%rd3], %r36;
	st.global.u32 	[%rd3+4], %r36;
	setp.lt.s32 	%p1, %r2, 1;
	@%p1 bra 	$L__BB3_19;
	cvt.rn.f32.s32 	%f19, %r1;
	mul.f32 	%f1, %f19, 0f40C90FDB;
	cvt.rn.f32.u32 	%f2, %r2;
	cvta.to.global.u64 	%rd4, %rd16;
	mov.b32 	%r83, 0;
	mov.f32 	%f59, 0f00000000;
	mov.u64 	%rd33, __cudart_i2opi_f;
	mov.f32 	%f60, %f59;
$L__BB3_2:
	shl.b32 	%r38, %r83, 1;
	mul.wide.u32 	%rd22, %r38, 4;
	add.s64 	%rd5, %rd4, %rd22;
	ld.global.f32 	%f5, [%rd5];
	cvt.rn.f32.u32 	%f20, %r83;
	mul.f32 	%f21, %f1, %f20;
	div.rn.f32 	%f6, %f21, %f2;
	mul.f32 	%f22, %f6, 0f3F22F983;
	cvt.rni.s32.f32 	%r91, %f22;
	cvt.rn.f32.s32 	%f23, %r91;
	fma.rn.f32 	%f24, %f23, 0fBFC90FDA, %f6;
	fma.rn.f32 	%f25, %f23, 0fB3A22168, %f24;
	fma.rn.f32 	%f62, %f23, 0fA7C234C5, %f25;
	abs.f32 	%f8, %f6;
	setp.ltu.f32 	%p2, %f8, 0f47CE4780;
	mov.u32 	%r87, %r91;
	mov.f32 	%f61, %f62;
	@%p2 bra 	$L__BB3_10;
	setp.neu.f32 	%p3, %f8, 0f7F800000;
	@%p3 bra 	$L__BB3_5;
	mov.f32 	%f28, 0f00000000;
	mul.rn.f32 	%f61, %f6, %f28;
	mov.b32 	%r87, 0;
	bra.uni 	$L__BB3_10;
$L__BB3_5:
	mov.b32 	%r5, %f6;
	mov.b64 	%rd44, 0;
	mov.b32 	%r84, 0;
	mov.u64 	%rd42, __cudart_i2opi_f;
	mov.u64 	%rd43, %rd2;
$L__BB3_6:
	.pragma "nounroll";
	ld.global.nc.u32 	%r40, [%rd42];
	shl.b32 	%r41, %r5, 8;
	or.b32  	%r42, %r41, -2147483648;
	mad.wide.u32 	%rd25, %r40, %r42, %rd44;
	shr.u64 	%rd44, %rd25, 32;
	st.local.u32 	[%rd43], %rd25;
	add.s32 	%r84, %r84, 1;
	add.s64 	%rd43, %rd43, 4;
	add.s64 	%rd42, %rd42, 4;
	setp.ne.s32 	%p4, %r84, 6;
	@%p4 bra 	$L__BB3_6;
	shr.u32 	%r43, %r5, 23;
	st.local.u32 	[%rd2+24], %rd44;
	and.b32  	%r8, %r43, 31;
	and.b32  	%r44, %r43, 224;
	add.s32 	%r45, %r44, -128;
	shr.u32 	%r46, %r45, 5;
	mul.wide.u32 	%rd26, %r46, 4;
	sub.s64 	%rd12, %rd2, %rd26;
	ld.local.u32 	%r85, [%rd12+24];
	ld.local.u32 	%r86, [%rd12+20];
	setp.eq.s32 	%p5, %r8, 0;
	@%p5 bra 	$L__BB3_9;
	shf.l.wrap.b32 	%r85, %r86, %r85, %r8;
	ld.local.u32 	%r47, [%rd12+16];
	shf.l.wrap.b32 	%r86, %r47, %r86, %r8;
$L__BB3_9:
	shr.u32 	%r48, %r85, 30;
	shf.l.wrap.b32 	%r49, %r86, %r85, 2;
	shl.b32 	%r50, %r86, 2;
	shr.u32 	%r51, %r49, 31;
	add.s32 	%r52, %r51, %r48;
	neg.s32 	%r53, %r52;
	setp.lt.s32 	%p6, %r5, 0;
	selp.b32 	%r87, %r53, %r52, %p6;
	xor.b32  	%r54, %r49, %r5;
	shr.s32 	%r55, %r49, 31;
	xor.b32  	%r56, %r55, %r49;
	xor.b32  	%r57, %r55, %r50;
	cvt.u64.u32 	%rd27, %r56;
	shl.b64 	%rd28, %rd27, 32;
	cvt.u64.u32 	%rd29, %r57;
	or.b64  	%rd30, %rd28, %rd29;
	cvt.rn.f64.s64 	%fd1, %rd30;
	mul.f64 	%fd2, %fd1, 0d3BF921FB54442D19;
	cvt.rn.f32.f64 	%f26, %fd2;
	neg.f32 	%f27, %f26;
	setp.lt.s32 	%p7, %r54, 0;
	selp.f32 	%f61, %f27, %f26, %p7;
$L__BB3_10:
	setp.ltu.f32 	%p8, %f8, 0f47CE4780;
	add.s32 	%r59, %r87, 1;
	mul.rn.f32 	%f29, %f61, %f61;
	and.b32  	%r60, %r87, 1;
	setp.eq.b32 	%p9, %r60, 1;
	selp.f32 	%f30, %f61, 0f3F800000, %p9;
	fma.rn.f32 	%f31, %f29, %f30, 0f00000000;
	fma.rn.f32 	%f32, %f29, 0f37CBAC00, 0fBAB607ED;
	selp.f32 	%f33, 0fB94D4153, %f32, %p9;
	selp.f32 	%f34, 0f3C0885E4, 0f3D2AAABB, %p9;
	fma.rn.f32 	%f35, %f33, %f29, %f34;
	selp.f32 	%f36, 0fBE2AAAA8, 0fBEFFFFFF, %p9;
	fma.rn.f32 	%f37, %f35, %f29, %f36;
	fma.rn.f32 	%f38, %f37, %f31, %f30;
	and.b32  	%r61, %r59, 2;
	setp.eq.s32 	%p10, %r61, 0;
	mov.f32 	%f39, 0f00000000;
	sub.f32 	%f40, %f39, %f38;
	selp.f32 	%f41, %f38, %f40, %p10;
	fma.rn.f32 	%f60, %f5, %f41, %f60;
	st.global.f32 	[%rd3], %f60;
	ld.global.f32 	%f13, [%rd5];
	@%p8 bra 	$L__BB3_18;
	setp.neu.f32 	%p11, %f8, 0f7F800000;
	@%p11 bra 	$L__BB3_13;
	mov.f32 	%f44, 0f00000000;
	mul.rn.f32 	%f62, %f6, %f44;
	mov.b32 	%r91, 0;
	bra.uni 	$L__BB3_18;
$L__BB3_13:
	mov.b32 	%r17, %f6;
	shl.b32 	%r63, %r17, 8;
	or.b32  	%r18, %r63, -2147483648;
	mov.b64 	%rd45, 0;
	mov.b32 	%r88, 0;
$L__BB3_14:
	.pragma "nounroll";
	mul.wide.u32 	%rd32, %r88, 4;
	add.s64 	%rd34, %rd33, %rd32;
	ld.global.nc.u32 	%r64, [%rd34];
	mad.wide.u32 	%rd35, %r64, %r18, %rd45;
	shr.u64 	%rd45, %rd35, 32;
	add.s64 	%rd36, %rd1, %rd32;
	st.local.u32 	[%rd36], %rd35;
	add.s32 	%r88, %r88, 1;
	setp.ne.s32 	%p12, %r88, 6;
	@%p12 bra 	$L__BB3_14;
	shr.u32 	%r65, %r17, 23;
	st.local.u32 	[%rd1+24], %rd45;
	and.b32  	%r21, %r65, 31;
	and.b32  	%r66, %r65, 224;
	add.s32 	%r67, %r66, -128;
	shr.u32 	%r68, %r67, 5;
	mul.wide.u32 	%rd37, %r68, 4;
	sub.s64 	%rd15, %rd1, %rd37;
	ld.local.u32 	%r89, [%rd15+24];
	ld.local.u32 	%r90, [%rd15+20];
	setp.eq.s32 	%p13, %r21, 0;
	@%p13 bra 	$L__BB3_17;
	shf.l.wrap.b32 	%r89, %r90, %r89, %r21;
	ld.local.u32 	%r69, [%rd15+16];
	shf.l.wrap.b32 	%r90, %r69, %r90, %r21;
$L__BB3_17:
	shr.u32 	%r70, %r89, 30;
	shf.l.wrap.b32 	%r71, %r90, %r89, 2;
	shl.b32 	%r72, %r90, 2;
	shr.u32 	%r73, %r71, 31;
	add.s32 	%r74, %r73, %r70;
	neg.s32 	%r75, %r74;
	setp.lt.s32 	%p14, %r17, 0;
	selp.b32 	%r91, %r75, %r74, %p14;
	xor.b32  	%r76, %r71, %r17;
	shr.s32 	%r77, %r71, 31;
	xor.b32  	%r78, %r77, %r71;
	xor.b32  	%r79, %r77, %r72;
	cvt.u64.u32 	%rd38, %r78;
	shl.b64 	%rd39, %rd38, 32;
	cvt.u64.u32 	%rd40, %r79;
	or.b64  	%rd41, %rd39, %rd40;
	cvt.rn.f64.s64 	%fd3, %rd41;
	mul.f64 	%fd4, %fd3, 0d3BF921FB54442D19;
	cvt.rn.f32.f64 	%f42, %fd4;
	neg.f32 	%f43, %f42;
	setp.lt.s32 	%p15, %r76, 0;
	selp.f32 	%f62, %f43, %f42, %p15;
$L__BB3_18:
	mul.rn.f32 	%f45, %f62, %f62;
	and.b32  	%r81, %r91, 1;
	setp.eq.b32 	%p16, %r81, 1;
	selp.f32 	%f46, 0f3F800000, %f62, %p16;
	fma.rn.f32 	%f47, %f45, %f46, 0f00000000;
	fma.rn.f32 	%f48, %f45, 0f37CBAC00, 0fBAB607ED;
	selp.f32 	%f49, %f48, 0fB94D4153, %p16;
	selp.f32 	%f50, 0f3D2AAABB, 0f3C0885E4, %p16;
	fma.rn.f32 	%f51, %f49, %f45, %f50;
	selp.f32 	%f52, 0fBEFFFFFF, 0fBE2AAAA8, %p16;
	fma.rn.f32 	%f53, %f51, %f45, %f52;
	fma.rn.f32 	%f54, %f53, %f47, %f46;
	and.b32  	%r82, %r91, 2;
	setp.eq.s32 	%p17, %r82, 0;
	mov.f32 	%f55, 0f00000000;
	sub.f32 	%f56, %f55, %f54;
	selp.f32 	%f57, %f54, %f56, %p17;
	mul.f32 	%f58, %f13, %f57;
	sub.f32 	%f59, %f59, %f58;
	st.global.f32 	[%rd3+4], %f59;
	add.s32 	%r83, %r83, 1;
	setp.ne.s32 	%p18, %r83, %r2;
	@%p18 bra 	$L__BB3_2;
$L__BB3_19:
	ret;

}
	// .globl	_Z9myCudaFFTPKfPfS1_i
.visible .entry _Z9myCudaFFTPKfPfS1_i(
	.param .u64 .ptr .align 1 _Z9myCudaFFTPKfPfS1_i_param_0,
	.param .u64 .ptr .align 1 _Z9myCudaFFTPKfPfS1_i_param_1,
	.param .u64 .ptr .align 1 _Z9myCudaFFTPKfPfS1_i_param_2,
	.param .u32 _Z9myCudaFFTPKfPfS1_i_param_3
)
{
	.reg .b32 	%r<19>;
	.reg .b32 	%f<33>;
	.reg .b64 	%rd<15>;

	ld.param.u64 	%rd1, [_Z9myCudaFFTPKfPfS1_i_param_0];
	ld.param.u64 	%rd2, [_Z9myCudaFFTPKfPfS1_i_param_1];
	ld.param.u64 	%rd3, [_Z9myCudaFFTPKfPfS1_i_param_2];
	ld.param.u32 	%r1, [_Z9myCudaFFTPKfPfS1_i_param_3];
	cvta.to.global.u64 	%rd4, %rd2;
	cvta.to.global.u64 	%rd5, %rd3;
	cvta.to.global.u64 	%rd6, %rd1;
	mov.u32 	%r2, %ctaid.x;
	mov.u32 	%r3, %ntid.x;
	mov.u32 	%r4, %tid.x;
	mad.lo.s32 	%r5, %r2, %r3, %r4;
	mov.u32 	%r6, %nctaid.x;
	mul.lo.s32 	%r7, %r3, %r6;
	rem.s32 	%r8, %r5, %r1;
	mul.lo.s32 	%r9, %r7, %r8;
	div.s32 	%r10, %r9, %r1;
	shl.b32 	%r11, %r10, 1;
	sub.s32 	%r12, %r5, %r8;
	shl.b32 	%r13, %r12, 2;
	shl.b32 	%r14, %r8, 1;
	add.s32 	%r15, %r13, %r14;
	add.s32 	%r16, %r8, %r1;
	shl.b32 	%r17, %r16, 1;
	add.s32 	%r18, %r17, %r13;
	mul.wide.s32 	%rd7, %r15, 4;
	add.s64 	%rd8, %rd6, %rd7;
	ld.global.f32 	%f1, [%rd8];
	mul.wide.s32 	%rd9, %r18, 4;
	add.s64 	%rd10, %rd6, %rd9;
	ld.global.f32 	%f2, [%rd10];
	mul.wide.s32 	%rd11, %r11, 4;
	add.s64 	%rd12, %rd5, %rd11;
	ld.global.f32 	%f3, [%rd12];
	fma.rn.f32 	%f4, %f2, %f3, %f1;
	ld.global.f32 	%f5, [%rd10+4];
	ld.global.f32 	%f6, [%rd12+4];
	mul.f32 	%f7, %f5, %f6;
	sub.f32 	%f8, %f4, %f7;
	add.s64 	%rd13, %rd4, %rd7;
	st.global.f32 	[%rd13], %f8;
	ld.global.f32 	%f9, [%rd8+4];
	ld.global.f32 	%f10, [%rd10];
	ld.global.f32 	%f11, [%rd12+4];
	fma.rn.f32 	%f12, %f10, %f11, %f9;
	ld.global.f32 	%f13, [%rd10+4];
	ld.global.f32 	%f14, [%rd12];
	fma.rn.f32 	%f15, %f13, %f14, %f12;
	st.global.f32 	[%rd13+4], %f15;
	ld.global.f32 	%f16, [%rd8];
	ld.global.f32 	%f17, [%rd10];
	ld.global.f32 	%f18, [%rd12];
	mul.f32 	%f19, %f17, %f18;
	ld.global.f32 	%f20, [%rd10+4];
	ld.global.f32 	%f21, [%rd12+4];
	mul.f32 	%f22, %f20, %f21;
	sub.f32 	%f23, %f19, %f22;
	sub.f32 	%f24, %f16, %f23;
	add.s64 	%rd14, %rd4, %rd9;
	st.global.f32 	[%rd14], %f24;
	ld.global.f32 	%f25, [%rd8+4];
	ld.global.f32 	%f26, [%rd10];
	ld.global.f32 	%f27, [%rd12+4];
	ld.global.f32 	%f28, [%rd10+4];
	ld.global.f32 	%f29, [%rd12];
	mul.f32 	%f30, %f28, %f29;
	fma.rn.f32 	%f31, %f26, %f27, %f30;
	sub.f32 	%f32, %f25, %f31;
	st.global.f32 	[%rd14+4], %f32;
	ret;

}


// ===== COMPILED SASS (sm_100) =====

	.target	sm_100

	.elftype	@"ET_EXEC"


//--------------------- .note.nv.tkinfo           --------------------------
	.section	.note.nv.tkinfo,"",@"SHT_NOTE"
	.sectionflags	@"SHF_NOTE_NV_TKINFO"
	.tkinfo
        /*0018*/ 	.word	0x00000002
        /*0030*/ 	.string	""
        /*0030*/ 	.string	"ptxas"
        /*0030*/ 	.string	"Cuda compilation tools, release 13.0, V13.0.88"
        /*0030*/ 	.string	"Build cuda_13.0.r13.0/compiler.36424714_0"
        /*0030*/ 	.string	"-arch sm_100 -m 64 "



//--------------------- .note.nv.cuinfo           --------------------------
	.section	.note.nv.cuinfo,"",@"SHT_NOTE"
	.sectionflags	@"SHF_NOTE_NV_CUINFO"
        /*0018*/ 	.short	0x0002
        /*001a*/ 	.short	0x0064
        /*001c*/ 	.short	0x0082
	.zero		2


//--------------------- .nv.info                  --------------------------
	.section	.nv.info,"",@"SHT_CUDA_INFO"
	.align	4


	//----- nvinfo : EIATTR_REGCOUNT
	.align		4
        /*0000*/ 	.byte	0x04, 0x2f
        /*0002*/ 	.short	(.L_2 - .L_1)
	.align		4
.L_1:
        /*0004*/ 	.word	index@(_Z6countWPf)
        /*0008*/ 	.word	0x00000012


	//----- nvinfo : EIATTR_FRAME_SIZE
	.align		4
.L_2:
        /*000c*/ 	.byte	0x04, 0x11
        /*000e*/ 	.short	(.L_4 - .L_3)
	.align		4
.L_3:
        /*0010*/ 	.word	index@($__internal_2_$__cuda_sm3x_div_rn_noftz_f32_slowpath)
        /*0014*/ 	.word	0x00000020


	//----- nvinfo : EIATTR_FRAME_SIZE
	.align		4
.L_4:
        /*0018*/ 	.byte	0x04, 0x11
        /*001a*/ 	.short	(.L_6 - .L_5)
	.align		4
.L_5:
        /*001c*/ 	.word	index@(_Z6countWPf)
        /*0020*/ 	.word	0x00000020


	//----- nvinfo : EIATTR_REGCOUNT
	.align		4
.L_6:
        /*0024*/ 	.byte	0x04, 0x2f
        /*0026*/ 	.short	(.L_8 - .L_7)
	.align		4
.L_7:
        /*0028*/ 	.word	index@(_Z19myCudaFFTBitReversePKfPfS1_)
        /*002c*/ 	.word	0x0000000d


	//----- nvinfo : EIATTR_FRAME_SIZE
	.align		4
.L_8:
        /*0030*/ 	.byte	0x04, 0x11
        /*0032*/ 	.short	(.L_10 - .L_9)
	.align		4
.L_9:
        /*0034*/ 	.word	index@(_Z19myCudaFFTBitReversePKfPfS1_)
        /*0038*/ 	.word	0x00000000


	//----- nvinfo : EIATTR_REGCOUNT
	.align		4
.L_10:
        /*003c*/ 	.byte	0x04, 0x2f
        /*003e*/ 	.short	(.L_12 - .L_11)
	.align		4
.L_11:
        /*0040*/ 	.word	index@(_Z28myCudaFFTBitReverseAndWCountPKfPfS1_)
        /*0044*/ 	.word	0x00000012


	//----- nvinfo : EIATTR_FRAME_SIZE
	.align		4
.L_12:
        /*0048*/ 	.byte	0x04, 0x11
        /*004a*/ 	.short	(.L_14 - .L_13)
	.align		4
.L_13:
        /*004c*/ 	.word	index@($__internal_1_$__cuda_sm3x_div_rn_noftz_f32_slowpath)
        /*0050*/ 	.word	0x00000020


	//----- nvinfo : EIATTR_FRAME_SIZE
	.align		4
.L_14:
        /*0054*/ 	.byte	0x04, 0x11
        /*0056*/ 	.short	(.L_16 - .L_15)
	.align		4
.L_15:
        /*0058*/ 	.word	index@(_Z28myCudaFFTBitReverseAndWCountPKfPfS1_)
        /*005c*/ 	.word	0x00000020


	//----- nvinfo : EIATTR_REGCOUNT
	.align		4
.L_16:
        /*0060*/ 	.byte	0x04, 0x2f
        /*0062*/ 	.short	(.L_18 - .L_17)
	.align		4
.L_17:
        /*0064*/ 	.word	index@(_Z9myCudaDFTPKfPf)
        /*0068*/ 	.word	0x0000001e


	//----- nvinfo : EIATTR_FRAME_SIZE
	.align		4
.L_18:
        /*006c*/ 	.byte	0x04, 0x11
        /*006e*/ 	.short	(.L_20 - .L_19)
	.align		4
.L_19:
        /*0070*/ 	.word	index@($__internal_0_$__cuda_sm3x_div_rn_noftz_f32_slowpath)
        /*0074*/ 	.word	0x00000020


	//----- nvinfo : EIATTR_FRAME_SIZE
	.align		4
.L_20:
        /*0078*/ 	.byte	0x04, 0x11
        /*007a*/ 	.short	(.L_22 - .L_21)
	.align		4
.L_21:
        /*007c*/ 	.word	index@(_Z9myCudaDFTPKfPf)
        /*0080*/ 	.word	0x00000020


	//----- nvinfo : EIATTR_REGCOUNT
	.align		4
.L_22:
        /*0084*/ 	.byte	0x04, 0x2f
        /*0086*/ 	.short	(.L_24 - .L_23)
	.align		4
.L_23:
        /*0088*/ 	.word	index@(_Z9myCudaFFTPKfPfS1_i)
        /*008c*/ 	.word	0x00000018


	//----- nvinfo : EIATTR_FRAME_SIZE
	.align		4
.L_24:
        /*0090*/ 	.byte	0x04, 0x11
        /*0092*/ 	.short	(.L_26 - .L_25)
	.align		4
.L_25:
        /*0094*/ 	.word	index@(_Z9myCudaFFTPKfPfS1_i)
        /*0098*/ 	.word	0x00000000


	//----- nvinfo : EIATTR_MIN_STACK_SIZE
	.align		4
.L_26:
        /*009c*/ 	.byte	0x04, 0x12
        /*009e*/ 	.short	(.L_28 - .L_27)
	.align		4
.L_27:
        /*00a0*/ 	.word	index@(_Z9myCudaFFTPKfPfS1_i)
        /*00a4*/ 	.word	0x00000000


	//----- nvinfo : EIATTR_MIN_STACK_SIZE
	.align		4
.L_28:
        /*00a8*/ 	.byte	0x04, 0x12
        /*00aa*/ 	.short	(.L_30 - .L_29)
	.align		4
.L_29:
        /*00ac*/ 	.word	index@(_Z9myCudaDFTPKfPf)
        /*00b0*/ 	.word	0x00000020


	//----- nvinfo : EIATTR_MIN_STACK_SIZE
	.align		4
.L_30:
        /*00b4*/ 	.byte	0x04, 0x12
        /*00b6*/ 	.short	(.L_32 - .L_31)
	.align		4
.L_31:
        /*00b8*/ 	.word	index@(_Z28myCudaFFTBitReverseAndWCountPKfPfS1_)
        /*00bc*/ 	.word	0x00000020


	//----- nvinfo : EIATTR_MIN_STACK_SIZE
	.align		4
.L_32:
        /*00c0*/ 	.byte	0x04, 0x12
        /*00c2*/ 	.short	(.L_34 - .L_33)
	.align		4
.L_33:
        /*00c4*/ 	.word	index@(_Z19myCudaFFTBitReversePKfPfS1_)
        /*00c8*/ 	.word	0x00000000


	//----- nvinfo : EIATTR_MIN_STACK_SIZE
	.align		4
.L_34:
        /*00cc*/ 	.byte	0x04, 0x12
        /*00ce*/ 	.short	(.L_36 - .L_35)
	.align		4
.L_35:
        /*00d0*/ 	.word	index@(_Z6countWPf)
        /*00d4*/ 	.word	0x00000020
.L_36:


//--------------------- .nv.compat                --------------------------
	.section	.nv.compat,"",@"SHT_CUDA_COMPAT_INFO"
	.align	4
        /*0000*/ 	.byte	0x02, 0x09, 0x00, 0x00, 0x02, 0x02, 0x01, 0x00, 0x02, 0x05, 0x05, 0x00, 0x03, 0x07, 0x01, 0x01
        /*0010*/ 	.byte	0x02, 0x03, 0x00, 0x00, 0x02, 0x06, 0x01, 0x00, 0x04, 0x0b, 0x08, 0x00, 0x01, 0x00, 0x00, 0x00
        /*0020*/ 	.byte	0x00, 0x00, 0x00, 0x00


//--------------------- .nv.info._Z9myCudaFFTPKfPfS1_i --------------------------
	.section	.nv.info._Z9myCudaFFTPKfPfS1_i,"",@"SHT_CUDA_INFO"
	.sectionflags	@""
	.align	4


	//----- nvinfo : EIATTR_CUDA_API_VERSION
	.align		4
        /*0000*/ 	.byte	0x04, 0x37
        /*0002*/ 	.short	(.L_38 - .L_37)
.L_37:
        /*0004*/ 	.word	0x00000082


	//----- nvinfo : EIATTR_KPARAM_INFO
	.align		4
.L_38:
        /*0008*/ 	.byte	0x04, 0x17
        /*000a*/ 	.short	(.L_40 - .L_39)
.L_39:
        /*000c*/ 	.word	0x00000000
        /*0010*/ 	.short	0x0003
        /*0012*/ 	.short	0x0018
        /*0014*/ 	.byte	0x00, 0xf0, 0x11, 0x00


	//----- nvinfo : EIATTR_KPARAM_INFO
	.align		4
.L_40:
        /*0018*/ 	.byte	0x04, 0x17
        /*001a*/ 	.short	(.L_42 - .L_41)
.L_41:
        /*001c*/ 	.word	0x00000000
        /*0020*/ 	.short	0x0002
        /*0022*/ 	.short	0x0010
        /*0024*/ 	.byte	0x00, 0xf5, 0x21, 0x00


	//----- nvinfo : EIATTR_KPARAM_INFO
	.align		4
.L_42:
        /*0028*/ 	.byte	0x04, 0x17
        /*002a*/ 	.short	(.L_44 - .L_43)
.L_43:
        /*002c*/ 	.word	0x00000000
        /*0030*/ 	.short	0x0001
        /*0032*/ 	.short	0x0008
        /*0034*/ 	.byte	0x00, 0xf5, 0x21, 0x00


	//----- nvinfo : EIATTR_KPARAM_INFO
	.align		4
.L_44:
        /*0038*/ 	.byte	0x04, 0x17
        /*003a*/ 	.short	(.L_46 - .L_45)
.L_45:
        /*003c*/ 	.word	0x00000000
        /*0040*/ 	.short	0x0000
        /*0042*/ 	.short	0x0000
        /*0044*/ 	.byte	0x00, 0xf5, 0x21, 0x00


	//----- nvinfo : EIATTR_SPARSE_MMA_MASK
	.align		4
.L_46:
        /*0048*/ 	.byte	0x03, 0x50
        /*004a*/ 	.short	0x0000


	//----- nvinfo : EIATTR_MAXREG_COUNT
	.align		4
        /*004c*/ 	.byte	0x03, 0x1b
        /*004e*/ 	.short	0x00ff


	//----- nvinfo : EIATTR_MERCURY_ISA_VERSION
	.align		4
        /*0050*/ 	.byte	0x03, 0x5f
        /*0052*/ 	.short	0x0101


	//----- nvinfo : EIATTR_VRC_CTA_INIT_COUNT
	.align		4
        /*0054*/ 	.byte	0x02, 0x4a
	.zero		1
	.zero		1


	//----- nvinfo : EIATTR_EXIT_INSTR_OFFSETS
	.align		4
        /*0058*/ 	.byte	0x04, 0x1c
        /*005a*/ 	.short	(.L_48 - .L_47)


	//   ....[0]....
.L_47:
        /*005c*/ 	.word	0x000005d0


	//----- nvinfo : EIATTR_CBANK_PARAM_SIZE
	.align		4
.L_48:
        /*0060*/ 	.byte	0x03, 0x19
        /*0062*/ 	.short	0x001c


	//----- nvinfo : EIATTR_PARAM_CBANK
	.align		4
        /*0064*/ 	.byte	0x04, 0x0a
        /*0066*/ 	.short	(.L_50 - .L_49)
	.align		4
.L_49:
        /*0068*/ 	.word	index@(.nv.constant0._Z9myCudaFFTPKfPfS1_i)
        /*006c*/ 	.short	0x0380
        /*006e*/ 	.short	0x001c


	//----- nvinfo : EIATTR_SW_WAR
	.align		4
.L_50:
        /*0070*/ 	.byte	0x04, 0x36
        /*0072*/ 	.short	(.L_52 - .L_51)
.L_51:
        /*0074*/ 	.word	0x00000008
.L_52:


//--------------------- .nv.info._Z9myCudaDFTPKfPf --------------------------
	.section	.nv.info._Z9myCudaDFTPKfPf,"",@"SHT_CUDA_INFO"
	.sectionflags	@""
	.align	4


	//----- nvinfo : EIATTR_CUDA_API_VERSION
	.align		4
        /*0000*/ 	.byte	0x04, 0x37
        /*0002*/ 	.short	(.L_54 - .L_53)
.L_53:
        /*0004*/ 	.word	0x00000082


	//----- nvinfo : EIATTR_KPARAM_INFO
	.align		4
.L_54:
        /*0008*/ 	.byte	0x04, 0x17
        /*000a*/ 	.short	(.L_56 - .L_55)
.L_55:
        /*000c*/ 	.word	0x00000000
        /*0010*/ 	.short	0x0001
        /*0012*/ 	.short	0x0008
        /*0014*/ 	.byte	0x00, 0xf5, 0x21, 0x00


	//----- nvinfo : EIATTR_KPARAM_INFO
	.align		4
.L_56:
        /*0018*/ 	.byte	0x04, 0x17
        /*001a*/ 	.short	(.L_58 - .L_57)
.L_57:
        /*001c*/ 	.word	0x00000000
        /*0020*/ 	.short	0x0000
        /*0022*/ 	.short	0x0000
        /*0024*/ 	.byte	0x00, 0xf5, 0x21, 0x00


	//----- nvinfo : EIATTR_SPARSE_MMA_MASK
	.align		4
.L_58:
        /*0028*/ 	.byte	0x03, 0x50
        /*002a*/ 	.short	0x0000


	//----- nvinfo : EIATTR_MAXREG_COUNT
	.align		4
        /*002c*/ 	.byte	0x03, 0x1b
        /*002e*/ 	.short	0x00ff


	//----- nvinfo : EIATTR_MERCURY_ISA_VERSION
	.align		4
        /*0030*/ 	.byte	0x03, 0x5f
        /*0032*/ 	.short	0x0101


	//----- nvinfo : EIATTR_VRC_CTA_INIT_COUNT
	.align		4
        /*0034*/ 	.byte	0x02, 0x4a
	.zero		1
	.zero		1


	//----- nvinfo : EIATTR_EXIT_INSTR_OFFSETS
	.align		4
        /*0038*/ 	.byte	0x04, 0x1c
        /*003a*/ 	.short	(.L_60 - .L_59)


	//   ....[0]....
.L_59:
        /*003c*/ 	.word	0x000000f0


	//   ....[1]....
        /*0040*/ 	.word	0x00000cb0


	//----- nvinfo : EIATTR_CRS_STACK_SIZE
	.align		4
.L_60:
        /*0044*/ 	.byte	0x04, 0x1e
        /*0046*/ 	.short	(.L_62 - .L_61)
.L_61:
        /*0048*/ 	.word	0x00000000


	//----- nvinfo : EIATTR_CBANK_PARAM_SIZE
	.align		4
.L_62:
        /*004c*/ 	.byte	0x03, 0x19
        /*004e*/ 	.short	0x0010


	//----- nvinfo : EIATTR_PARAM_CBANK
	.align		4
        /*0050*/ 	.byte	0x04, 0x0a
        /*0052*/ 	.short	(.L_64 - .L_63)
	.align		4
.L_63:
        /*0054*/ 	.word	index@(.nv.constant0._Z9myCudaDFTPKfPf)
        /*0058*/ 	.short	0x0380
        /*005a*/ 	.short	0x0010


	//----- nvinfo : EIATTR_SW_WAR
	.align		4
.L_64:
        /*005c*/ 	.byte	0x04, 0x36
        /*005e*/ 	.short	(.L_66 - .L_65)
.L_65:
        /*0060*/ 	.word	0x00000008
.L_66:


//--------------------- .nv.info._Z28myCudaFFTBitReverseAndWCountPKfPfS1_ --------------------------
	.section	.nv.info._Z28myCudaFFTBitReverseAndWCountPKfPfS1_,"",@"SHT_CUDA_INFO"
	.sectionflags	@""
	.align	4


	//----- nvinfo : EIATTR_CUDA_API_VERSION
	.align		4
        /*0000*/ 	.byte	0x04, 0x37
        /*0002*/ 	.short	(.L_68 - .L_67)
.L_67:
        /*0004*/ 	.word	0x00000082


	//----- nvinfo : EIATTR_KPARAM_INFO
	.align		4
.L_68:
        /*0008*/ 	.byte	0x04, 0x17
        /*000a*/ 	.short	(.L_70 - .L_69)
.L_69:
        /*000c*/ 	.word	0x00000000
        /*0010*/ 	.short	0x0002
        /*0012*/ 	.short	0x0010
        /*0014*/ 	.byte	0x00, 0xf5, 0x21, 0x00


	//----- nvinfo : EIATTR_KPARAM_INFO
	.align		4
.L_70:
        /*0018*/ 	.byte	0x04, 0x17
        /*001a*/ 	.short	(.L_72 - .L_71)
.L_71:
        /*001c*/ 	.word	0x00000000
        /*0020*/ 	.short	0x0001
        /*0022*/ 	.short	0x0008
        /*0024*/ 	.byte	0x00, 0xf5, 0x21, 0x00


	//----- nvinfo : EIATTR_KPARAM_INFO
	.align		4
.L_72:
        /*0028*/ 	.byte	0x04, 0x17
        /*002a*/ 	.short	(.L_74 - .L_73)
.L_73:
        /*002c*/ 	.word	0x00000000
        /*0030*/ 	.short	0x0000
        /*0032*/ 	.short	0x0000
        /*0034*/ 	.byte	0x00, 0xf5, 0x21, 0x00


	//----- nvinfo : EIATTR_SPARSE_MMA_MASK
	.align		4
.L_74:
        /*0038*/ 	.byte	0x03, 0x50
        /*003a*/ 	.short	0x0000


	//----- nvinfo : EIATTR_MAXREG_COUNT
	.align		4
        /*003c*/ 	.byte	0x03, 0x1b
        /*003e*/ 	.short	0x00ff


	//----- nvinfo : EIATTR_MERCURY_ISA_VERSION
	.align		4
        /*0040*/ 	.byte	0x03, 0x5f
        /*0042*/ 	.short	0x0101


	//----- nvinfo : EIATTR_VRC_CTA_INIT_COUNT
	.align		4
        /*0044*/ 	.byte	0x02, 0x4a
	.zero		1
	.zero		1


	//----- nvinfo : EIATTR_EXIT_INSTR_OFFSETS
	.align		4
        /*0048*/ 	.byte	0x04, 0x1c
        /*004a*/ 	.short	(.L_76 - .L_75)


	//   ....[0]....
.L_75:
        /*004c*/ 	.word	0x00000aa0


	//   ....[1]....
        /*0050*/ 	.word	0x000015e0


	//----- nvinfo : EIATTR_CRS_STACK_SIZE
	.align		4
.L_76:
        /*0054*/ 	.byte	0x04, 0x1e
        /*0056*/ 	.short	(.L_78 - .L_77)
.L_77:
        /*0058*/ 	.word	0x00000000


	//----- nvinfo : EIATTR_CBANK_PARAM_SIZE
	.align		4
.L_78:
        /*005c*/ 	.byte	0x03, 0x19
        /*005e*/ 	.short	0x0018


	//----- nvinfo : EIATTR_PARAM_CBANK
	.align		4
        /*0060*/ 	.byte	0x04, 0x0a
        /*0062*/ 	.short	(.L_80 - .L_79)
	.align		4
.L_79:
        /*0064*/ 	.word	index@(.nv.constant0._Z28myCudaFFTBitReverseAndWCountPKfPfS1_)
        /*0068*/ 	.short	0x0380
        /*006a*/ 	.short	0x0018


	//----- nvinfo : EIATTR_SW_WAR
	.align		4
.L_80:
        /*006c*/ 	.byte	0x04, 0x36
        /*006e*/ 	.short	(.L_82 - .L_81)
.L_81:
        /*0070*/ 	.word	0x00000008
.L_82:


//--------------------- .nv.info._Z19myCudaFFTBitReversePKfPfS1_ --------------------------
	.section	.nv.info._Z19myCudaFFTBitReversePKfPfS1_,"",@"SHT_CUDA_INFO"
	.sectionflags	@""
	.align	4


	//----- nvinfo : EIATTR_CUDA_API_VERSION
	.align		4
        /*0000*/ 	.byte	0x04, 0x37
        /*0002*/ 	.short	(.L_84 - .L_83)
.L_83:
        /*0004*/ 	.word	0x00000082


	//----- nvinfo : EIATTR_KPARAM_INFO
	.align		4
.L_84:
        /*0008*/ 	.byte	0x04, 0x17
        /*000a*/ 	.short	(.L_86 - .L_85)
.L_85:
        /*000c*/ 	.word	0x00000000
        /*0010*/ 	.short	0x0002
        /*0012*/ 	.short	0x0010
        /*0014*/ 	.byte	0x00, 0xf5, 0x21, 0x00


	//----- nvinfo : EIATTR_KPARAM_INFO
	.align		4
.L_86:
        /*0018*/ 	.byte	0x04, 0x17
        /*001a*/ 	.short	(.L_88 - .L_87)
.L_87:
        /*001c*/ 	.word	0x00000000
        /*0020*/ 	.short	0x0001
        /*0022*/ 	.short	0x0008
        /*0024*/ 	.byte	0x00, 0xf5, 0x21, 0x00


	//----- nvinfo : EIATTR_KPARAM_INFO
	.align		4
.L_88:
        /*0028*/ 	.byte	0x04, 0x17
        /*002a*/ 	.short	(.L_90 - .L_89)
.L_89:
        /*002c*/ 	.word	0x00000000
        /*0030*/ 	.short	0x0000
        /*0032*/ 	.short	0x0000
        /*0034*/ 	.byte	0x00, 0xf5, 0x21, 0x00


	//----- nvinfo : EIATTR_SPARSE_MMA_MASK
	.align		4
.L_90:
        /*0038*/ 	.byte	0x03, 0x50
        /*003a*/ 	.short	0x0000


	//----- nvinfo : EIATTR_MAXREG_COUNT
	.align		4
        /*003c*/ 	.byte	0x03, 0x1b
        /*003e*/ 	.short	0x00ff


	//----- nvinfo : EIATTR_MERCURY_ISA_VERSION
	.align		4
        /*0040*/ 	.byte	0x03, 0x5f
        /*0042*/ 	.short	0x0101


	//----- nvinfo : EIATTR_VRC_CTA_INIT_COUNT
	.align		4
        /*0044*/ 	.byte	0x02, 0x4a
	.zero		1
	.zero		1


	//----- nvinfo : EIATTR_EXIT_INSTR_OFFSETS
	.align		4
        /*0048*/ 	.byte	0x04, 0x1c
        /*004a*/ 	.short	(.L_92 - .L_91)


	//   ....[0]....
.L_91:
        /*004c*/ 	.word	0x00000a60


	//----- nvinfo : EIATTR_CBANK_PARAM_SIZE
	.align		4
.L_92:
        /*0050*/ 	.byte	0x03, 0x19
        /*0052*/ 	.short	0x0018


	//----- nvinfo : EIATTR_PARAM_CBANK
	.align		4
        /*0054*/ 	.byte	0x04, 0x0a
        /*0056*/ 	.short	(.L_94 - .L_93)
	.align		4
.L_93:
        /*0058*/ 	.word	index@(.nv.constant0._Z19myCudaFFTBitReversePKfPfS1_)
        /*005c*/ 	.short	0x0380
        /*005e*/ 	.short	0x0018


	//----- nvinfo : EIATTR_SW_WAR
	.align		4
.L_94:
        /*0060*/ 	.byte	0x04, 0x36
        /*0062*/ 	.short	(.L_96 - .L_95)
.L_95:
        /*0064*/ 	.word	0x00000008
.L_96:


//--------------------- .nv.info._Z6countWPf      --------------------------
	.section	.nv.info._Z6countWPf,"",@"SHT_CUDA_INFO"
	.sectionflags	@""
	.align	4


	//----- nvinfo : EIATTR_CUDA_API_VERSION
	.align		4
        /*0000*/ 	.byte	0x04, 0x37
        /*0002*/ 	.short	(.L_98 - .L_97)
.L_97:
        /*0004*/ 	.word	0x00000082


	//----- nvinfo : EIATTR_KPARAM_INFO
	.align		4
.L_98:
        /*0008*/ 	.byte	0x04, 0x17
        /*000a*/ 	.short	(.L_100 - .L_99)
.L_99:
        /*000c*/ 	.word	0x00000000
        /*0010*/ 	.short	0x0000
        /*0012*/ 	.short	0x0000
        /*0014*/ 	.byte	0x00, 0xf5, 0x21, 0x00


	//----- nvinfo : EIATTR_SPARSE_MMA_MASK
	.align		4
.L_100:
        /*0018*/ 	.byte	0x03, 0x50
        /*001a*/ 	.short	0x0000


	//----- nvinfo : EIATTR_MAXREG_COUNT
	.align		4
        /*001c*/ 	.byte	0x03, 0x1b
        /*001e*/ 	.short	0x00ff


	//----- nvinfo : EIATTR_MERCURY_ISA_VERSION
	.align		4
        /*0020*/ 	.byte	0x03, 0x5f
        /*0022*/ 	.short	0x0101


	//----- nvinfo : EIATTR_VRC_CTA_INIT_COUNT
	.align		4
        /*0024*/ 	.byte	0x02, 0x4a
	.zero		1
	.zero		1


	//----- nvinfo : EIATTR_EXIT_INSTR_OFFSETS
	.align		4
        /*0028*/ 	.byte	0x04, 0x1c
        /*002a*/ 	.short	(.L_102 - .L_101)


	//   ....[0]....
.L_101:
        /*002c*/ 	.word	0x00000c00


	//----- nvinfo : EIATTR_CRS_STACK_SIZE
	.align		4
.L_102:
        /*0030*/ 	.byte	0x04, 0x1e
        /*0032*/ 	.short	(.L_104 - .L_103)
.L_103:
        /*0034*/ 	.word	0x00000000


	//----- nvinfo : EIATTR_CBANK_PARAM_SIZE
	.align		4
.L_104:
        /*0038*/ 	.byte	0x03, 0x19
        /*003a*/ 	.short	0x0008


	//----- nvinfo : EIATTR_PARAM_CBANK
	.align		4
        /*003c*/ 	.byte	0x04, 0x0a
        /*003e*/ 	.short	(.L_106 - .L_105)
	.align		4
.L_105:
        /*0040*/ 	.word	index@(.nv.constant0._Z6countWPf)
        /*0044*/ 	.short	0x0380
        /*0046*/ 	.short	0x0008


	//----- nvinfo : EIATTR_SW_WAR
	.align		4
.L_106:
        /*0048*/ 	.byte	0x04, 0x36
        /*004a*/ 	.short	(.L_108 - .L_107)
.L_107:
        /*004c*/ 	.word	0x00000008
.L_108:


//--------------------- .nv.callgraph             --------------------------
	.section	.nv.callgraph,"",@"SHT_CUDA_CALLGRAPH"
	.align	4
	.sectionentsize	8
	.align		4
        /*0000*/ 	.word	0x00000000
	.align		4
        /*0004*/ 	.word	0xffffffff
	.align		4
        /*0008*/ 	.word	0x00000000
	.align		4
        /*000c*/ 	.word	0xfffffffe
	.align		4
        /*0010*/ 	.word	0x00000000
	.align		4
        /*0014*/ 	.word	0xfffffffd
	.align		4
        /*0018*/ 	.word	0x00000000
	.align		4
        /*001c*/ 	.word	0xfffffffc


//--------------------- .nv.constant4             --------------------------
	.section	.nv.constant4,"a",@progbits
	.align	8
	.align		8
.nv.constant4:
        /*0000*/ 	.dword	__cudart_i2opi_f


//--------------------- .text._Z9myCudaFFTPKfPfS1_i --------------------------
	.section	.text._Z9myCudaFFTPKfPfS1_i,"ax",@progbits
	.align	128
        .global         _Z9myCudaFFTPKfPfS1_i
        .type           _Z9myCudaFFTPKfPfS1_i,@function
        .size           _Z9myCudaFFTPKfPfS1_i,(.L_x_82 - _Z9myCudaFFTPKfPfS1_i)
        .other          _Z9myCudaFFTPKfPfS1_i,@"STO_CUDA_ENTRY STV_DEFAULT"
_Z9myCudaFFTPKfPfS1_i:
.text._Z9myCudaFFTPKfPfS1_i:
[----:B------:R-:W-:Y:S08]  /*0000*/  LDC R1, c[0x0][0x37c] ;  /* 0x0000df00ff017b82 */ /* 0x000ff00000000800 */
[----:B------:R-:W0:Y:S01]  /*0010*/  LDC R0, c[0x0][0x398] ;  /* 0x0000e600ff007b82 */ /* 0x000e220000000800 */
[----:B------:R-:W1:Y:S07]  /*0020*/  S2R R6, SR_TID.X ;  /* 0x0000000000067919 */ /* 0x000e6e0000002100 */
[----:B------:R-:W1:Y:S08]  /*0030*/  S2UR UR4, SR_CTAID.X ;  /* 0x00000000000479c3 */ /* 0x000e700000002500 */
[----:B------:R-:W1:Y:S01]  /*0040*/  LDC R5, c[0x0][0x360] ;  /* 0x0000d800ff057b82 */ /* 0x000e620000000800 */
[----:B0-----:R-:W-:-:S04]  /*0050*/  IABS R9, R0 ;  /* 0x0000000000097213 */ /* 0x001fc80000000000 */
[----:B------:R-:W0:Y:S01]  /*0060*/  I2F.RP R4, R9 ;  /* 0x0000000900047306 */ /* 0x000e220000209400 */
[----:B-1----:R-:W-:Y:S01]  /*0070*/  IMAD R6, R5, UR4, R6 ;  /* 0x0000000405067c24 */ /* 0x002fe2000f8e0206 */
[----:B------:R-:W1:Y:S06]  /*0080*/  LDCU UR4, c[0x0][0x370] ;  /* 0x00006e00ff0477ac */ /* 0x000e6c0008000800 */
[----:B0-----:R-:W0:Y:S01]  /*0090*/  MUFU.RCP R4, R4 ;  /* 0x0000000400047308 */ /* 0x001e220000001000 */
[----:B------:R-:W-:Y:S02]  /*00a0*/  ISETP.GE.AND P1, PT, R6, RZ, PT ;  /* 0x000000ff0600720c */ /* 0x000fe40003f26270 */
[----:B0-----:R-:W-:-:S05]  /*00b0*/  IADD3 R2, PT, PT, R4, 0xffffffe, RZ ;  /* 0x0ffffffe04027810 */ /* 0x001fca0007ffe0ff */
[----:B------:R0:W2:Y:S02]  /*00c0*/  F2I.FTZ.U32.TRUNC.NTZ R3, R2 ;  /* 0x0000000200037305 */ /* 0x0000a4000021f000 */
[----:B0-----:R-:W-:Y:S01]  /*00d0*/  HFMA2 R2, -RZ, RZ, 0, 0 ;  /* 0x00000000ff027431 */ /* 0x001fe200000001ff */
[----:B--2---:R-:W-:-:S05]  /*00e0*/  IADD3 R8, PT, PT, RZ, -R3, RZ ;  /* 0x80000003ff087210 */ /* 0x004fca0007ffe0ff */
[----:B------:R-:W-:Y:S01]  /*00f0*/  IMAD R7, R8, R9, RZ ;  /* 0x0000000908077224 */ /* 0x000fe200078e02ff */
[----:B------:R-:W-:-:S03]  /*0100*/  IABS R8, R6 ;  /* 0x0000000600087213 */ /* 0x000fc60000000000 */
[----:B------:R-:W-:Y:S01]  /*0110*/  IMAD.HI.U32 R3, R3, R7, R2 ;  /* 0x0000000703037227 */ /* 0x000fe200078e0002 */
[----:B------:R-:W-:-:S05]  /*0120*/  LOP3.LUT R7, RZ, R0, RZ, 0x33, !PT ;  /* 0x00000000ff077212 */ /* 0x000fca00078e33ff */
[----:B------:R-:W-:-:S04]  /*0130*/  IMAD.HI.U32 R4, R3, R8, RZ ;  /* 0x0000000803047227 */ /* 0x000fc800078e00ff */
[----:B------:R-:W-:-:S04]  /*0140*/  IMAD.MOV R4, RZ, RZ, -R4 ;  /* 0x000000ffff047224 */ /* 0x000fc800078e0a04 */
[----:B------:R-:W-:-:S05]  /*0150*/  IMAD R2, R9, R4, R8 ;  /* 0x0000000409027224 */ /* 0x000fca00078e0208 */
[----:B------:R-:W-:-:S13]  /*0160*/  ISETP.GT.U32.AND P0, PT, R9, R2, PT ;  /* 0x000000020900720c */ /* 0x000fda0003f04070 */
[----:B------:R-:W-:-:S04]  /*0170*/  @!P0 IADD3 R2, PT, PT, R2, -R9, RZ ;  /* 0x8000000902028210 */ /* 0x000fc80007ffe0ff */
[----:B------:R-:W-:-:S13]  /*0180*/  ISETP.GT.U32.AND P0, PT, R9, R2, PT ;  /* 0x000000020900720c */ /* 0x000fda0003f04070 */
[----:B------:R-:W-:Y:S02]  /*0190*/  @!P0 IADD3 R2, PT, PT, R2, -R9, RZ ;  /* 0x8000000902028210 */ /* 0x000fe40007ffe0ff */
[----:B------:R-:W-:-:S03]  /*01a0*/  ISETP.NE.AND P0, PT, R0, RZ, PT ;  /* 0x000000ff0000720c */ /* 0x000fc60003f05270 */
[----:B------:R-:W-:-:S05]  /*01b0*/  @!P1 IMAD.MOV R2, RZ, RZ, -R2 ;  /* 0x000000ffff029224 */ /* 0x000fca00078e0a02 */
[----:B------:R-:W-:Y:S01]  /*01c0*/  SEL R13, R7, R2, !P0 ;  /* 0x00000002070d7207 */ /* 0x000fe20004000000 */
[----:B-1----:R-:W-:Y:S01]  /*01d0*/  IMAD R2, R5, UR4, RZ ;  /* 0x0000000405027c24 */ /* 0x002fe2000f8e02ff */
[----:B------:R-:W0:Y:S02]  /*01e0*/  LDCU.64 UR4, c[0x0][0x358] ;  /* 0x00006b00ff0477ac */ /* 0x000e240008000a00 */
[-C--:B------:R-:W-:Y:S01]  /*01f0*/  IADD3 R6, PT, PT, R6, -R13.reuse, RZ ;  /* 0x8000000d06067210 */ /* 0x080fe20007ffe0ff */
[----:B------:R-:W-:Y:S02]  /*0200*/  IMAD R5, R2, R13, RZ ;  /* 0x0000000d02057224 */ /* 0x000fe400078e02ff */
[----:B------:R-:W-:Y:S01]  /*0210*/  IMAD.IADD R11, R13, 0x1, R0 ;  /* 0x000000010d0b7824 */ /* 0x000fe200078e0200 */
[----:B------:R-:W-:Y:S02]  /*0220*/  SHF.L.U32 R6, R6, 0x2, RZ ;  /* 0x0000000206067819 */ /* 0x000fe400000006ff */
[----:B------:R-:W-:-:S02]  /*0230*/  IABS R2, R5 ;  /* 0x0000000500027213 */ /* 0x000fc40000000000 */
[-C--:B------:R-:W-:Y:S02]  /*0240*/  LEA R13, R13, R6.reuse, 0x1 ;  /* 0x000000060d0d7211 */ /* 0x080fe400078e08ff */
[----:B------:R-:W-:Y:S01]  /*0250*/  LEA R11, R11, R6, 0x1 ;  /* 0x000000060b0b7211 */ /* 0x000fe200078e08ff */
[----:B------:R-:W-:-:S05]  /*0260*/  IMAD.HI.U32 R8, R3, R2, RZ ;  /* 0x0000000203087227 */ /* 0x000fca00078e00ff */
[----:B------:R-:W-:-:S05]  /*0270*/  IADD3 R3, PT, PT, -R8, RZ, RZ ;  /* 0x000000ff08037210 */ /* 0x000fca0007ffe1ff */
[----:B------:R-:W-:-:S05]  /*0280*/  IMAD R2, R9, R3, R2 ;  /* 0x0000000309027224 */ /* 0x000fca00078e0202 */
[----:B------:R-:W-:-:S13]  /*0290*/  ISETP.GT.U32.AND P2, PT, R9, R2, PT ;  /* 0x000000020900720c */ /* 0x000fda0003f44070 */
[-C--:B------:R-:W-:Y:S02]  /*02a0*/  @!P2 IADD3 R2, PT, PT, R2, -R9.reuse, RZ ;  /* 0x800000090202a210 */ /* 0x080fe40007ffe0ff */
[----:B------:R-:W-:Y:S02]  /*02b0*/  @!P2 IADD3 R8, PT, PT, R8, 0x1, RZ ;  /* 0x000000010808a810 */ /* 0x000fe40007ffe0ff */
[----:B------:R-:W-:Y:S02]  /*02c0*/  ISETP.GE.U32.AND P1, PT, R2, R9, PT ;  /* 0x000000090200720c */ /* 0x000fe40003f26070 */
[----:B------:R-:W-:Y:S02]  /*02d0*/  LOP3.LUT R2, R5, R0, RZ, 0x3c, !PT ;  /* 0x0000000005027212 */ /* 0x000fe400078e3cff */
[----:B------:R-:W1:Y:S02]  /*02e0*/  LDC.64 R4, c[0x0][0x380] ;  /* 0x0000e000ff047b82 */ /* 0x000e640000000a00 */
[----:B------:R-:W-:-:S06]  /*02f0*/  ISETP.GE.AND P3, PT, R2, RZ, PT ;  /* 0x000000ff0200720c */ /* 0x000fcc0003f66270 */
[----:B------:R-:W2:Y:S01]  /*0300*/  LDC.64 R2, c[0x0][0x390] ;  /* 0x0000e400ff027b82 */ /* 0x000ea20000000a00 */
[----:B------:R-:W-:-:S06]  /*0310*/  @P1 VIADD R8, R8, 0x1 ;  /* 0x0000000108081836 */ /* 0x000fcc0000000000 */
[----:B------:R-:W-:-:S04]  /*0320*/  @!P3 IADD3 R8, PT, PT, -R8, RZ, RZ ;  /* 0x000000ff0808b210 */ /* 0x000fc80007ffe1ff */
[----:B------:R-:W-:-:S04]  /*0330*/  SEL R7, R7, R8, !P0 ;  /* 0x0000000807077207 */ /* 0x000fc80004000000 */
[----:B------:R-:W-:Y:S01]  /*0340*/  SHF.L.U32 R9, R7, 0x1, RZ ;  /* 0x0000000107097819 */ /* 0x000fe200000006ff */
[----:B-1----:R-:W-:-:S04]  /*0350*/  IMAD.WIDE R6, R13, 0x4, R4 ;  /* 0x000000040d067825 */ /* 0x002fc800078e0204 */
[----:B------:R-:W-:Y:S01]  /*0360*/  IMAD.WIDE R4, R11, 0x4, R4 ;  /* 0x000000040b047825 */ /* 0x000fe200078e0204 */
[----:B0-----:R-:W3:Y:S03]  /*0370*/  LDG.E R0, desc[UR4][R6.64] ;  /* 0x0000000406007981 */ /* 0x001ee6000c1e1900 */
[----:B--2---:R-:W-:Y:S01]  /*0380*/  IMAD.WIDE R2, R9, 0x4, R2 ;  /* 0x0000000409027825 */ /* 0x004fe200078e0202 */
[----:B------:R-:W3:Y:S01]  /*0390*/  LDG.E R15, desc[UR4][R4.64] ;  /* 0x00000004040f7981 */ /* 0x000ee2000c1e1900 */
[----:B------:R-:W0:Y:S03]  /*03a0*/  LDC.64 R8, c[0x0][0x388] ;  /* 0x0000e200ff087b82 */ /* 0x000e260000000a00 */
[----:B------:R-:W3:Y:S04]  /*03b0*/  LDG.E R10, desc[UR4][R2.64] ;  /* 0x00000004020a7981 */ /* 0x000ee8000c1e1900 */
[----:B------:R-:W2:Y:S04]  /*03c0*/  LDG.E R17, desc[UR4][R4.64+0x4] ;  /* 0x0000040404117981 */ /* 0x000ea8000c1e1900 */
[----:B------:R-:W2:Y:S01]  /*03d0*/  LDG.E R14, desc[UR4][R2.64+0x4] ;  /* 0x00000404020e7981 */ /* 0x000ea2000c1e1900 */
[----:B0-----:R-:W-:-:S04]  /*03e0*/  IMAD.WIDE R12, R13, 0x4, R8 ;  /* 0x000000040d0c7825 */ /* 0x001fc800078e0208 */
[----:B---3--:R-:W-:-:S04]  /*03f0*/  FFMA R0, R15, R10, R0 ;  /* 0x0000000a0f007223 */ /* 0x008fc80000000000 */
[----:B--2---:R-:W-:-:S05]  /*0400*/  FFMA R17, -R17, R14, R0 ;  /* 0x0000000e11117223 */ /* 0x004fca0000000100 */
[----:B------:R-:W-:Y:S04]  /*0410*/  STG.E desc[UR4][R12.64], R17 ;  /* 0x000000110c007986 */ /* 0x000fe8000c101904 */
[----:B------:R-:W2:Y:S04]  /*0420*/  LDG.E R0, desc[UR4][R6.64+0x4] ;  /* 0x0000040406007981 */ /* 0x000ea8000c1e1900 */
[----:B------:R-:W2:Y:S04]  /*0430*/  LDG.E R15, desc[UR4][R4.64] ;  /* 0x00000004040f7981 */ /* 0x000ea8000c1e1900 */
[----:B------:R-:W2:Y:S04]  /*0440*/  LDG.E R10, desc[UR4][R2.64+0x4] ;  /* 0x00000404020a7981 */ /* 0x000ea8000c1e1900 */
[----:B------:R-:W3:Y:S04]  /*0450*/  LDG.E R19, desc[UR4][R4.64+0x4] ;  /* 0x0000040404137981 */ /* 0x000ee8000c1e1900 */
[----:B------:R-:W3:Y:S01]  /*0460*/  LDG.E R14, desc[UR4][R2.64] ;  /* 0x00000004020e7981 */ /* 0x000ee2000c1e1900 */
[----:B--2---:R-:W-:-:S04]  /*0470*/  FFMA R0, R15, R10, R0 ;  /* 0x0000000a0f007223 */ /* 0x004fc80000000000 */
[----:B---3--:R-:W-:-:S05]  /*0480*/  FFMA R19, R19, R14, R0 ;  /* 0x0000000e13137223 */ /* 0x008fca0000000000 */
[----:B------:R0:W-:Y:S04]  /*0490*/  STG.E desc[UR4][R12.64+0x4], R19 ;  /* 0x000004130c007986 */ /* 0x0001e8000c101904 */
[----:B------:R-:W2:Y:S04]  /*04a0*/  LDG.E R14, desc[UR4][R4.64+0x4] ;  /* 0x00000404040e7981 */ /* 0x000ea8000c1e1900 */
[----:B------:R-:W2:Y:S04]  /*04b0*/  LDG.E R21, desc[UR4][R2.64+0x4] ;  /* 0x0000040402157981 */ /* 0x000ea8000c1e1900 */
[----:B------:R-:W3:Y:S04]  /*04c0*/  LDG.E R10, desc[UR4][R4.64] ;  /* 0x00000004040a7981 */ /* 0x000ee8000c1e1900 */
[----:B------:R-:W3:Y:S04]  /*04d0*/  LDG.E R15, desc[UR4][R2.64] ;  /* 0x00000004020f7981 */ /* 0x000ee8000c1e1900 */
[----:B------:R-:W4:Y:S01]  /*04e0*/  LDG.E R0, desc[UR4][R6.64] ;  /* 0x0000000406007981 */ /* 0x000f22000c1e1900 */
[----:B------:R-:W-:-:S04]  /*04f0*/  IMAD.WIDE R8, R11, 0x4, R8 ;  /* 0x000000040b087825 */ /* 0x000fc800078e0208 */
[----:B--2---:R-:W-:-:S04]  /*0500*/  FMUL R21, R14, R21 ;  /* 0x000000150e157220 */ /* 0x004fc80000400000 */
[----:B---3--:R-:W-:-:S04]  /*0510*/  FFMA R15, R10, R15, -R21 ;  /* 0x0000000f0a0f7223 */ /* 0x008fc80000000815 */
[----:B----4-:R-:W-:-:S05]  /*0520*/  FADD R15, R0, -R15 ;  /* 0x8000000f000f7221 */ /* 0x010fca0000000000 */
[----:B------:R-:W-:Y:S04]  /*0530*/  STG.E desc[UR4][R8.64], R15 ;  /* 0x0000000f08007986 */ /* 0x000fe8000c101904 */
[----:B0-----:R-:W2:Y:S04]  /*0540*/  LDG.E R12, desc[UR4][R4.64+0x4] ;  /* 0x00000404040c7981 */ /* 0x001ea8000c1e1900 */
[----:B------:R-:W2:Y:S04]  /*0550*/  LDG.E R13, desc[UR4][R2.64] ;  /* 0x00000004020d7981 */ /* 0x000ea8000c1e1900 */
[----:B------:R-:W3:Y:S04]  /*0560*/  LDG.E R10, desc[UR4][R4.64] ;  /* 0x00000004040a7981 */ /* 0x000ee8000c1e1900 */
[----:B------:R-:W3:Y:S04]  /*0570*/  LDG.E R11, desc[UR4][R2.64+0x4] ;  /* 0x00000404020b7981 */ /* 0x000ee8000c1e1900 */
[----:B------:R-:W4:Y:S01]  /*0580*/  LDG.E R0, desc[UR4][R6.64+0x4] ;  /* 0x0000040406007981 */ /* 0x000f22000c1e1900 */
[----:B--2---:R-:W-:-:S04]  /*0590*/  FMUL R13, R12, R13 ;  /* 0x0000000d0c0d7220 */ /* 0x004fc80000400000 */
[----:B---3--:R-:W-:-:S04]  /*05a0*/  FFMA R11, R10, R11, R13 ;  /* 0x0000000b0a0b7223 */ /* 0x008fc8000000000d */
[----:B----4-:R-:W-:-:S05]  /*05b0*/  FADD R11, R0, -R11 ;  /* 0x8000000b000b7221 */ /* 0x010fca0000000000 */
[----:B------:R-:W-:Y:S01]  /*05c0*/  STG.E desc[UR4][R8.64+0x4], R11 ;  /* 0x0000040b08007986 */ /* 0x000fe2000c101904 */
[----:B------:R-:W-:Y:S05]  /*05d0*/  EXIT ;  /* 0x000000000000794d */ /* 0x000fea0003800000 */
.L_x_0:
[----:B------:R-:W-:-:S00]  /*05e0*/  BRA `(.L_x_0) ;  /* 0xfffffffc00fc7947 */ /* 0x000fc0000383ffff */
[----:B------:R-:W-:-:S00]  /*05f0*/  NOP ;  /* 0x0000000000007918 */ /* 0x000fc00000000000 */
        /* <DEDUP_REMOVED lines=8> */
.L_x_82:


//--------------------- .text._Z9myCudaDFTPKfPf   --------------------------
	.section	.text._Z9myCudaDFTPKfPf,"ax",@progbits
	.align	128
        .global         _Z9myCudaDFTPKfPf
        .type           _Z9myCudaDFTPKfPf,@function
        .size           _Z9myCudaDFTPKfPf,(.L_x_79 - _Z9myCudaDFTPKfPf)
        .other          _Z9myCudaDFTPKfPf,@"STO_CUDA_ENTRY STV_DEFAULT"
_Z9myCudaDFTPKfPf:
.text._Z9myCudaDFTPKfPf:
[----:B------:R-:W0:Y:S01]  /*0000*/  LDC R1, c[0x0][0x37c] ;  /* 0x0000df00ff017b82 */ /* 0x000e220000000800 */
[----:B------:R-:W1:Y:S07]  /*0010*/  S2R R3, SR_TID.X ;  /* 0x0000000000037919 */ /* 0x000e6e0000002100 */
[----:B------:R-:W1:Y:S01]  /*0020*/  S2UR UR4, SR_CTAID.X ;  /* 0x00000000000479c3 */ /* 0x000e620000002500 */
[----:B------:R-:W2:Y:S01]  /*0030*/  LDCU.64 UR6, c[0x0][0x358] ;  /* 0x00006b00ff0677ac */ /* 0x000ea20008000a00 */
[----:B0-----:R-:W-:-:S06]  /*0040*/  VIADD R1, R1, 0xffffffe0 ;  /* 0xffffffe001017836 */ /* 0x001fcc0000000000 */
[----:B------:R-:W1:Y:S01]  /*0050*/  LDC R10, c[0x0][0x360] ;  /* 0x0000d800ff0a7b82 */ /* 0x000e620000000800 */
[----:B------:R-:W0:Y:S07]  /*0060*/  LDCU UR5, c[0x0][0x370] ;  /* 0x00006e00ff0577ac */ /* 0x000e2e0008000800 */
[----:B------:R-:W3:Y:S01]  /*0070*/  LDC.64 R6, c[0x0][0x388] ;  /* 0x0000e200ff067b82 */ /* 0x000ee20000000a00 */
[C---:B-1----:R-:W-:Y:S02]  /*0080*/  IMAD R0, R10.reuse, UR4, R3 ;  /* 0x000000040a007c24 */ /* 0x042fe4000f8e0203 */
[----:B0-----:R-:W-:-:S02]  /*0090*/  IMAD R10, R10, UR5, RZ ;  /* 0x000000050a0a7c24 */ /* 0x001fc4000f8e02ff */
[----:B------:R-:W-:-:S03]  /*00a0*/  IMAD.SHL.U32 R3, R0, 0x2, RZ ;  /* 0x0000000200037824 */ /* 0x000fc600078e00ff */
[----:B------:R-:W-:Y:S01]  /*00b0*/  ISETP.GE.AND P0, PT, R10, 0x1, PT ;  /* 0x000000010a00780c */ /* 0x000fe20003f06270 */
[----:B---3--:R-:W-:-:S05]  /*00c0*/  IMAD.WIDE R6, R3, 0x4, R6 ;  /* 0x0000000403067825 */ /* 0x008fca00078e0206 */
[----:B--2---:R0:W-:Y:S04]  /*00d0*/  STG.E desc[UR6][R6.64], RZ ;  /* 0x000000ff06007986 */ /* 0x0041e8000c101906 */
[----:B------:R0:W-:Y:S03]  /*00e0*/  STG.E desc[UR6][R6.64+0x4], RZ ;  /* 0x000004ff06007986 */ /* 0x0001e6000c101906 */
[----:B------:R-:W-:Y:S05]  /*00f0*/  @!P0 EXIT ;  /* 0x000000000000894d */ /* 0x000fea0003800000 */
[----:B------:R-:W-:Y:S01]  /*0100*/  I2FP.F32.S32 R12, R0 ;  /* 0x00000000000c7245 */ /* 0x000fe20000201400 */
[----:B------:R-:W-:Y:S01]  /*0110*/  IMAD.MOV.U32 R13, RZ, RZ, RZ ;  /* 0x000000ffff0d7224 */ /* 0x000fe200078e00ff */
[----:B------:R-:W-:Y:S01]  /*0120*/  I2FP.F32.U32 R11, R10 ;  /* 0x0000000a000b7245 */ /* 0x000fe20000201000 */
[----:B------:R-:W-:Y:S02]  /*0130*/  IMAD.MOV.U32 R15, RZ, RZ, RZ ;  /* 0x000000ffff0f7224 */ /* 0x000fe400078e00ff */
[----:B------:R-:W-:Y:S02]  /*0140*/  IMAD.MOV.U32 R17, RZ, RZ, RZ ;  /* 0x000000ffff117224 */ /* 0x000fe400078e00ff */
[----:B------:R-:W-:-:S07]  /*0150*/  FMUL R12, R12, 6.2831854820251464844 ;  /* 0x40c90fdb0c0c7820 */ /* 0x000fce0000400000 */
.L_x_9:
[----:B-1----:R-:W1:Y:S01]  /*0160*/  LDC.64 R8, c[0x0][0x380] ;  /* 0x0000e000ff087b82 */ /* 0x002e620000000a00 */
[----:B------:R-:W-:-:S04]  /*0170*/  IMAD.SHL.U32 R3, R13, 0x2, RZ ;  /* 0x000000020d037824 */ /* 0x000fc800078e00ff */
[----:B-1----:R-:W-:-:S05]  /*0180*/  IMAD.WIDE.U32 R8, R3, 0x4, R8 ;  /* 0x0000000403087825 */ /* 0x002fca00078e0008 */
[----:B------:R1:W5:Y:S01]  /*0190*/  LDG.E R18, desc[UR6][R8.64] ;  /* 0x0000000608127981 */ /* 0x000362000c1e1900 */
[----:B------:R-:W2:Y:S01]  /*01a0*/  MUFU.RCP R2, R11 ;  /* 0x0000000b00027308 */ /* 0x000ea20000001000 */
[----:B------:R-:W-:Y:S01]  /*01b0*/  I2FP.F32.U32 R3, R13 ;  /* 0x0000000d00037245 */ /* 0x000fe20000201000 */
[----:B------:R-:W-:Y:S04]  /*01c0*/  BSSY.RECONVERGENT B0, `(.L_x_1) ;  /* 0x000000c000007945 */ /* 0x000fe80003800200 */
[----:B------:R-:W-:-:S04]  /*01d0*/  FMUL R0, R12, R3 ;  /* 0x000000030c007220 */ /* 0x000fc80000400000 */
[----:B------:R-:W3:Y:S01]  /*01e0*/  FCHK P0, R0, R11 ;  /* 0x0000000b00007302 */ /* 0x000ee20000000000 */
[----:B--2---:R-:W-:-:S04]  /*01f0*/  FFMA R5, -R11, R2, 1 ;  /* 0x3f8000000b057423 */ /* 0x004fc80000000102 */
[----:B------:R-:W-:-:S04]  /*0200*/  FFMA R5, R2, R5, R2 ;  /* 0x0000000502057223 */ /* 0x000fc80000000002 */
[----:B------:R-:W-:-:S04]  /*0210*/  FFMA R2, R0, R5, RZ ;  /* 0x0000000500027223 */ /* 0x000fc800000000ff */
[----:B------:R-:W-:-:S04]  /*0220*/  FFMA R19, -R11, R2, R0 ;  /* 0x000000020b137223 */ /* 0x000fc80000000100 */
[----:B------:R-:W-:Y:S01]  /*0230*/  FFMA R19, R5, R19, R2 ;  /* 0x0000001305137223 */ /* 0x000fe20000000002 */
[----:B-1-3--:R-:W-:Y:S06]  /*0240*/  @!P0 BRA `(.L_x_2) ;  /* 0x00000000000c8947 */ /* 0x00afec0003800000 */
[----:B------:R-:W-:-:S07]  /*0250*/  MOV R2, 0x270 ;  /* 0x0000027000027802 */ /* 0x000fce0000000f00 */
[----:B0----5:R-:W-:Y:S05]  /*0260*/  CALL.REL.NOINC `($__internal_0_$__cuda_sm3x_div_rn_noftz_f32_slowpath) ;  /* 0x0000000800947944 */ /* 0x021fea0003c00000 */
[----:B------:R-:W-:-:S07]  /*0270*/  IMAD.MOV.U32 R19, RZ, RZ, R0 ;  /* 0x000000ffff137224 */ /* 0x000fce00078e0000 */
.L_x_2:
[----:B------:R-:W-:Y:S05]  /*0280*/  BSYNC.RECONVERGENT B0 ;  /* 0x0000000000007941 */ /* 0x000fea0003800200 */
.L_x_1:
[C---:B------:R-:W-:Y:S01]  /*0290*/  FMUL R0, R19.reuse, 0.63661974668502807617 ;  /* 0x3f22f98313007820 */ /* 0x040fe20000400000 */
[----:B------:R-:W-:Y:S01]  /*02a0*/  FSETP.GE.AND P0, PT, |R19|, 105615, PT ;  /* 0x47ce47801300780b */ /* 0x000fe20003f06200 */
[----:B------:R-:W-:Y:S04]  /*02b0*/  BSSY.RECONVERGENT B0, `(.L_x_3) ;  /* 0x0000040000007945 */ /* 0x000fe80003800200 */
[----:B------:R-:W1:Y:S02]  /*02c0*/  F2I.NTZ R0, R0 ;  /* 0x0000000000007305 */ /* 0x000e640000203100 */
[----:B-1----:R-:W-:Y:S01]  /*02d0*/  I2FP.F32.S32 R16, R0 ;  /* 0x0000000000107245 */ /* 0x002fe20000201400 */
[----:B------:R-:W-:-:S04]  /*02e0*/  IMAD.MOV.U32 R14, RZ, RZ, R0 ;  /* 0x000000ffff0e7224 */ /* 0x000fc800078e0000 */
[----:B------:R-:W-:-:S04]  /*02f0*/  FFMA R3, R16, -1.5707962512969970703, R19 ;  /* 0xbfc90fda10037823 */ /* 0x000fc80000000013 */
[----:B------:R-:W-:-:S04]  /*0300*/  FFMA R3, R16, -7.5497894158615963534e-08, R3 ;  /* 0xb3a2216810037823 */ /* 0x000fc80000000003 */
[----:B------:R-:W-:-:S04]  /*0310*/  FFMA R16, R16, -5.3903029534742383927e-15, R3 ;  /* 0xa7c234c510107823 */ /* 0x000fc80000000003 */
[----:B------:R-:W-:Y:S01]  /*0320*/  IMAD.MOV.U32 R2, RZ, RZ, R16 ;  /* 0x000000ffff027224 */ /* 0x000fe200078e0010 */
[----:B------:R-:W-:Y:S06]  /*0330*/  @!P0 BRA `(.L_x_4) ;  /* 0x0000000000dc8947 */ /* 0x000fec0003800000 */
[----:B------:R-:W-:-:S13]  /*0340*/  FSETP.NEU.AND P0, PT, |R19|, +INF , PT ;  /* 0x7f8000001300780b */ /* 0x000fda0003f0d200 */
[----:B------:R-:W-:Y:S01]  /*0350*/  @!P0 FMUL R2, RZ, R19 ;  /* 0x00000013ff028220 */ /* 0x000fe20000400000 */
[----:B------:R-:W-:Y:S01]  /*0360*/  @!P0 IMAD.MOV.U32 R0, RZ, RZ, RZ ;  /* 0x000000ffff008224 */ /* 0x000fe200078e00ff */
[----:B------:R-:W-:Y:S06]  /*0370*/  @!P0 BRA `(.L_x_4) ;  /* 0x0000000000cc8947 */ /* 0x000fec0003800000 */
[----:B------:R-:W-:Y:S01]  /*0380*/  IMAD.SHL.U32 R2, R19, 0x100, RZ ;  /* 0x0000010013027824 */ /* 0x000fe200078e00ff */
[----:B------:R-:W1:Y:S01]  /*0390*/  LDCU.64 UR8, c[0x4][URZ] ;  /* 0x01000000ff0877ac */ /* 0x000e620008000a00 */
[----:B------:R-:W-:Y:S02]  /*03a0*/  IMAD.MOV.U32 R20, RZ, RZ, RZ ;  /* 0x000000ffff147224 */ /* 0x000fe400078e00ff */
[----:B------:R-:W-:Y:S01]  /*03b0*/  IMAD.MOV.U32 R0, RZ, RZ, R1 ;  /* 0x000000ffff007224 */ /* 0x000fe200078e0001 */
[----:B------:R-:W-:Y:S01]  /*03c0*/  LOP3.LUT R23, R2, 0x80000000, RZ, 0xfc, !PT ;  /* 0x8000000002177812 */ /* 0x000fe200078efcff */
[----:B------:R-:W-:Y:S01]  /*03d0*/  UMOV UR5, URZ ;  /* 0x000000ff00057c82 */ /* 0x000fe20008000000 */
[----:B------:R-:W-:-:S05]  /*03e0*/  UMOV UR4, URZ ;  /* 0x000000ff00047c82 */ /* 0x000fca0008000000 */
.L_x_5:
[----:B-1----:R-:W-:Y:S02]  /*03f0*/  IMAD.U32 R2, RZ, RZ, UR8 ;  /* 0x00000008ff027e24 */ /* 0x002fe4000f8e00ff */
[----:B------:R-:W-:-:S05]  /*0400*/  IMAD.U32 R3, RZ, RZ, UR9 ;  /* 0x00000009ff037e24 */ /* 0x000fca000f8e00ff */
[----:B------:R-:W2:Y:S01]  /*0410*/  LDG.E.CONSTANT R2, desc[UR6][R2.64] ;  /* 0x0000000602027981 */ /* 0x000ea2000c1e9900 */
[----:B------:R-:W-:Y:S02]  /*0420*/  UIADD3 UR8, UP0, UPT, UR8, 0x4, URZ ;  /* 0x0000000408087890 */ /* 0x000fe4000ff1e0ff */
[----:B------:R-:W-:Y:S02]  /*0430*/  UIADD3 UR4, UPT, UPT, UR4, 0x1, URZ ;  /* 0x0000000104047890 */ /* 0x000fe4000fffe0ff */
[----:B------:R-:W-:Y:S02]  /*0440*/  UIADD3.X UR9, UPT, UPT, URZ, UR9, URZ, UP0, !UPT ;  /* 0x00000009ff097290 */ /* 0x000fe400087fe4ff */
[----:B------:R-:W-:Y:S01]  /*0450*/  UISETP.NE.AND UP0, UPT, UR4, 0x6, UPT ;  /* 0x000000060400788c */ /* 0x000fe2000bf05270 */
[----:B--2---:R-:W-:-:S03]  /*0460*/  IMAD.WIDE.U32 R4, R2, R23, RZ ;  /* 0x0000001702047225 */ /* 0x004fc600078e00ff */
[----:B------:R-:W-:-:S04]  /*0470*/  IADD3 R21, P0, PT, R4, R20, RZ ;  /* 0x0000001404157210 */ /* 0x000fc80007f1e0ff */
[----:B------:R-:W-:Y:S01]  /*0480*/  IADD3.X R20, PT, PT, R5, UR5, RZ, P0, !PT ;  /* 0x0000000505147c10 */ /* 0x000fe200087fe4ff */
[----:B------:R1:W-:Y:S02]  /*0490*/  STL [R0], R21 ;  /* 0x0000001500007387 */ /* 0x0003e40000100800 */
[----:B-1----:R-:W-:Y:S01]  /*04a0*/  VIADD R0, R0, 0x4 ;  /* 0x0000000400007836 */ /* 0x002fe20000000000 */
[----:B------:R-:W-:Y:S06]  /*04b0*/  BRA.U UP0, `(.L_x_5) ;  /* 0xfffffffd00cc7547 */ /* 0x000fec000b83ffff */
[----:B------:R-:W-:Y:S01]  /*04c0*/  SHF.R.U32.HI R4, RZ, 0x17, R19 ;  /* 0x00000017ff047819 */ /* 0x000fe20000011613 */
[----:B------:R1:W-:Y:S03]  /*04d0*/  STL [R1+0x18], R20 ;  /* 0x0000181401007387 */ /* 0x0003e60000100800 */
[C---:B------:R-:W-:Y:S02]  /*04e0*/  LOP3.LUT R0, R4.reuse, 0xe0, RZ, 0xc0, !PT ;  /* 0x000000e004007812 */ /* 0x040fe400078ec0ff */
[----:B------:R-:W-:-:S03]  /*04f0*/  LOP3.LUT P0, RZ, R4, 0x1f, RZ, 0xc0, !PT ;  /* 0x0000001f04ff7812 */ /* 0x000fc6000780c0ff */
[----:B------:R-:W-:-:S05]  /*0500*/  VIADD R0, R0, 0xffffff80 ;  /* 0xffffff8000007836 */ /* 0x000fca0000000000 */
[----:B------:R-:W-:-:S05]  /*0510*/  SHF.R.U32.HI R0, RZ, 0x5, R0 ;  /* 0x00000005ff007819 */ /* 0x000fca0000011600 */
[----:B------:R-:W-:-:S05]  /*0520*/  IMAD R21, R0, -0x4, R1 ;  /* 0xfffffffc00157824 */ /* 0x000fca00078e0201 */
[----:B------:R-:W2:Y:S04]  /*0530*/  LDL R0, [R21+0x18] ;  /* 0x0000180015007983 */ /* 0x000ea80000100800 */
[----:B------:R-:W2:Y:S04]  /*0540*/  LDL R3, [R21+0x14] ;  /* 0x0000140015037983 */ /* 0x000ea80000100800 */
[----:B------:R-:W3:Y:S01]  /*0550*/  @P0 LDL R2, [R21+0x10] ;  /* 0x0000100015020983 */ /* 0x000ee20000100800 */
[----:B------:R-:W-:Y:S01]  /*0560*/  LOP3.LUT R4, R4, 0x1f, RZ, 0xc0, !PT ;  /* 0x0000001f04047812 */ /* 0x000fe200078ec0ff */
[----:B------:R-:W-:Y:S01]  /*0570*/  UMOV UR4, 0x54442d19 ;  /* 0x54442d1900047882 */ /* 0x000fe20000000000 */
[----:B------:R-:W-:-:S02]  /*0580*/  UMOV UR5, 0x3bf921fb ;  /* 0x3bf921fb00057882 */ /* 0x000fc40000000000 */
[-C--:B--2---:R-:W-:Y:S02]  /*0590*/  @P0 SHF.L.W.U32.HI R0, R3, R4.reuse, R0 ;  /* 0x0000000403000219 */ /* 0x084fe40000010e00 */
[----:B---3--:R-:W-:Y:S02]  /*05a0*/  @P0 SHF.L.W.U32.HI R3, R2, R4, R3 ;  /* 0x0000000402030219 */ /* 0x008fe40000010e03 */
[----:B------:R-:W-:Y:S02]  /*05b0*/  ISETP.GE.AND P0, PT, R19, RZ, PT ;  /* 0x000000ff1300720c */ /* 0x000fe40003f06270 */
[C---:B------:R-:W-:Y:S01]  /*05c0*/  SHF.L.W.U32.HI R4, R3.reuse, 0x2, R0 ;  /* 0x0000000203047819 */ /* 0x040fe20000010e00 */
[----:B------:R-:W-:-:S03]  /*05d0*/  IMAD.SHL.U32 R3, R3, 0x4, RZ ;  /* 0x0000000403037824 */ /* 0x000fc600078e00ff */
[----:B------:R-:W-:Y:S02]  /*05e0*/  SHF.R.S32.HI R5, RZ, 0x1f, R4 ;  /* 0x0000001fff057819 */ /* 0x000fe40000011404 */
[----:B------:R-:W-:Y:S02]  /*05f0*/  LOP3.LUT R22, R4, R19, RZ, 0x3c, !PT ;  /* 0x0000001304167212 */ /* 0x000fe400078e3cff */
[C---:B------:R-:W-:Y:S02]  /*0600*/  LOP3.LUT R2, R5.reuse, R3, RZ, 0x3c, !PT ;  /* 0x0000000305027212 */ /* 0x040fe400078e3cff */
[----:B------:R-:W-:Y:S02]  /*0610*/  LOP3.LUT R3, R5, R4, RZ, 0x3c, !PT ;  /* 0x0000000405037212 */ /* 0x000fe400078e3cff */
[----:B------:R-:W-:Y:S02]  /*0620*/  SHF.R.U32.HI R5, RZ, 0x1e, R0 ;  /* 0x0000001eff057819 */ /* 0x000fe40000011600 */
[----:B------:R-:W-:-:S02]  /*0630*/  ISETP.GE.AND P1, PT, R22, RZ, PT ;  /* 0x000000ff1600720c */ /* 0x000fc40003f26270 */
[----:B------:R-:W1:Y:S01]  /*0640*/  I2F.F64.S64 R2, R2 ;  /* 0x0000000200027312 */ /* 0x000e620000301c00 */
[----:B------:R-:W-:-:S05]  /*0650*/  LEA.HI R0, R4, R5, RZ, 0x1 ;  /* 0x0000000504007211 */ /* 0x000fca00078f08ff */
[----:B------:R-:W-:-:S04]  /*0660*/  IMAD.MOV R4, RZ, RZ, -R0 ;  /* 0x000000ffff047224 */ /* 0x000fc800078e0a00 */
[----:B------:R-:W-:Y:S01]  /*0670*/  @!P0 IMAD.MOV.U32 R0, RZ, RZ, R4 ;  /* 0x000000ffff008224 */ /* 0x000fe200078e0004 */
[----:B-1----:R-:W-:-:S10]  /*0680*/  DMUL R20, R2, UR4 ;  /* 0x0000000402147c28 */ /* 0x002fd40008000000 */
[----:B------:R-:W1:Y:S02]  /*0690*/  F2F.F32.F64 R20, R20 ;  /* 0x0000001400147310 */ /* 0x000e640000301000 */
[----:B-1----:R-:W-:-:S07]  /*06a0*/  FSEL R2, -R20, R20, !P1 ;  /* 0x0000001414027208 */ /* 0x002fce0004800100 */
.L_x_4:
[----:B------:R-:W-:Y:S05]  /*06b0*/  BSYNC.RECONVERGENT B0 ;  /* 0x0000000000007941 */ /* 0x000fea0003800200 */
.L_x_3:
[----:B------:R-:W-:Y:S01]  /*06c0*/  LOP3.LUT R20, R0, 0x1, RZ, 0xc0, !PT ;  /* 0x0000000100147812 */ /* 0x000fe200078ec0ff */
[----:B------:R-:W-:Y:S02]  /*06d0*/  IMAD.MOV.U32 R5, RZ, RZ, 0x37cbac00 ;  /* 0x37cbac00ff057424 */ /* 0x000fe400078e00ff */
[----:B------:R-:W-:Y:S01]  /*06e0*/  FMUL R3, R2, R2 ;  /* 0x0000000202037220 */ /* 0x000fe20000400000 */
[----:B------:R-:W-:Y:S01]  /*06f0*/  VIADD R0, R0, 0x1 ;  /* 0x0000000100007836 */ /* 0x000fe20000000000 */
[----:B------:R-:W-:Y:S01]  /*0700*/  ISETP.NE.U32.AND P0, PT, R20, 0x1, PT ;  /* 0x000000011400780c */ /* 0x000fe20003f05070 */
[----:B------:R-:W-:Y:S02]  /*0710*/  IMAD.MOV.U32 R20, RZ, RZ, 0x3c0885e4 ;  /* 0x3c0885e4ff147424 */ /* 0x000fe400078e00ff */
[----:B------:R-:W-:Y:S01]  /*0720*/  FFMA R4, R3, R5, -0.0013887860113754868507 ;  /* 0xbab607ed03047423 */ /* 0x000fe20000000005 */
[----:B------:R-:W-:Y:S01]  /*0730*/  IMAD.MOV.U32 R21, RZ, RZ, 0x3e2aaaa8 ;  /* 0x3e2aaaa8ff157424 */ /* 0x000fe200078e00ff */
[----:B------:R-:W-:-:S02]  /*0740*/  LOP3.LUT P1, RZ, R0, 0x2, RZ, 0xc0, !PT ;  /* 0x0000000200ff7812 */ /* 0x000fc4000782c0ff */
[----:B------:R-:W-:Y:S02]  /*0750*/  FSEL R22, R20, 0.041666727513074874878, !P0 ;  /* 0x3d2aaabb14167808 */ /* 0x000fe40004000000 */
[----:B------:R-:W-:Y:S02]  /*0760*/  FSEL R4, R4, -0.00019574658654164522886, P0 ;  /* 0xb94d415304047808 */ /* 0x000fe40000000000 */
[----:B------:R-:W-:Y:S02]  /*0770*/  FSEL R0, R2, 1, !P0 ;  /* 0x3f80000002007808 */ /* 0x000fe40004000000 */
[----:B------:R-:W-:Y:S01]  /*0780*/  FSEL R25, -R21, -0.4999999701976776123, !P0 ;  /* 0xbeffffff15197808 */ /* 0x000fe20004000100 */
[C---:B------:R-:W-:Y:S02]  /*0790*/  FFMA R4, R3.reuse, R4, R22 ;  /* 0x0000000403047223 */ /* 0x040fe40000000016 */
[C---:B------:R-:W-:Y:S02]  /*07a0*/  FFMA R23, R3.reuse, R0, RZ ;  /* 0x0000000003177223 */ /* 0x040fe400000000ff */
[----:B------:R-:W-:-:S04]  /*07b0*/  FFMA R4, R3, R4, R25 ;  /* 0x0000000403047223 */ /* 0x000fc80000000019 */
[----:B------:R-:W-:-:S04]  /*07c0*/  FFMA R0, R23, R4, R0 ;  /* 0x0000000417007223 */ /* 0x000fc80000000000 */
[----:B------:R-:W-:-:S04]  /*07d0*/  @P1 FADD R0, RZ, -R0 ;  /* 0x80000000ff001221 */ /* 0x000fc80000000000 */
[----:B-----5:R-:W-:-:S05]  /*07e0*/  FFMA R17, R18, R0, R17 ;  /* 0x0000000012117223 */ /* 0x020fca0000000011 */
[----:B------:R1:W-:Y:S04]  /*07f0*/  STG.E desc[UR6][R6.64], R17 ;  /* 0x0000001106007986 */ /* 0x0003e8000c101906 */
[----:B------:R1:W5:Y:S01]  /*0800*/  LDG.E R18, desc[UR6][R8.64] ;  /* 0x0000000608127981 */ /* 0x000362000c1e1900 */
[----:B------:R-:W-:Y:S01]  /*0810*/  FSETP.GE.AND P0, PT, |R19|, 105615, PT ;  /* 0x47ce47801300780b */ /* 0x000fe20003f06200 */
[----:B------:R-:W-:-:S12]  /*0820*/  BSSY.RECONVERGENT B0, `(.L_x_6) ;  /* 0x0000035000007945 */ /* 0x000fd80003800200 */
[----:B-1----:R-:W-:Y:S05]  /*0830*/  @!P0 BRA `(.L_x_7) ;  /* 0x0000000000cc8947 */ /* 0x002fea0003800000 */
[----:B------:R-:W-:-:S13]  /*0840*/  FSETP.NEU.AND P0, PT, |R19|, +INF , PT ;  /* 0x7f8000001300780b */ /* 0x000fda0003f0d200 */
[----:B------:R-:W-:Y:S01]  /*0850*/  @!P0 FMUL R16, RZ, R19 ;  /* 0x00000013ff108220 */ /* 0x000fe20000400000 */
[----:B------:R-:W-:Y:S01]  /*0860*/  @!P0 IMAD.MOV.U32 R14, RZ, RZ, RZ ;  /* 0x000000ffff0e8224 */ /* 0x000fe200078e00ff */
[----:B------:R-:W-:Y:S06]  /*0870*/  @!P0 BRA `(.L_x_7) ;  /* 0x0000000000bc8947 */ /* 0x000fec0003800000 */
[----:B------:R-:W1:Y:S01]  /*0880*/  LDC.64 R2, c[0x4][RZ] ;  /* 0x01000000ff027b82 */ /* 0x000e620000000a00 */
[----:B------:R-:W-:Y:S01]  /*0890*/  IMAD.SHL.U32 R8, R19, 0x100, RZ ;  /* 0x0000010013087824 */ /* 0x000fe200078e00ff */
[----:B------:R-:W-:Y:S01]  /*08a0*/  UMOV UR4, URZ ;  /* 0x000000ff00047c82 */ /* 0x000fe20008000000 */
[----:B------:R-:W-:Y:S02]  /*08b0*/  IMAD.MOV.U32 R0, RZ, RZ, RZ ;  /* 0x000000ffff007224 */ /* 0x000fe400078e00ff */
[----:B------:R-:W-:Y:S01]  /*08c0*/  IMAD.MOV.U32 R4, RZ, RZ, RZ ;  /* 0x000000ffff047224 */ /* 0x000fe200078e00ff */
[----:B------:R-:W-:-:S07]  /*08d0*/  LOP3.LUT R27, R8, 0x80000000, RZ, 0xfc, !PT ;  /* 0x80000000081b7812 */ /* 0x000fce00078efcff */
.L_x_8:
[----:B-1----:R-:W-:-:S06]  /*08e0*/  IMAD.WIDE.U32 R8, R4, 0x4, R2 ;  /* 0x0000000404087825 */ /* 0x002fcc00078e0002 */
[----:B--2---:R-:W2:Y:S01]  /*08f0*/  LDG.E.CONSTANT R8, desc[UR6][R8.64] ;  /* 0x0000000608087981 */ /* 0x004ea2000c1e9900 */
[C---:B------:R-:W-:Y:S02]  /*0900*/  IMAD R14, R4.reuse, 0x4, R1 ;  /* 0x00000004040e7824 */ /* 0x040fe400078e0201 */
[----:B------:R-:W-:-:S05]  /*0910*/  VIADD R4, R4, 0x1 ;  /* 0x0000000104047836 */ /* 0x000fca0000000000 */
[----:B------:R-:W-:Y:S01]  /*0920*/  ISETP.NE.AND P0, PT, R4, 0x6, PT ;  /* 0x000000060400780c */ /* 0x000fe20003f05270 */
[----:B--2---:R-:W-:-:S03]  /*0930*/  IMAD.WIDE.U32 R22, R8, R27, RZ ;  /* 0x0000001b08167225 */ /* 0x004fc600078e00ff */
[----:B------:R-:W-:-:S04]  /*0940*/  IADD3 R25, P1, PT, R22, R0, RZ ;  /* 0x0000000016197210 */ /* 0x000fc80007f3e0ff */
[----:B------:R-:W-:Y:S01]  /*0950*/  IADD3.X R0, PT, PT, R23, UR4, RZ, P1, !PT ;  /* 0x0000000417007c10 */ /* 0x000fe20008ffe4ff */
[----:B------:R2:W-:Y:S04]  /*0960*/  STL [R14], R25 ;  /* 0x000000190e007387 */ /* 0x0005e80000100800 */
[----:B------:R-:W-:Y:S05]  /*0970*/  @P0 BRA `(.L_x_8) ;  /* 0xfffffffc00d80947 */ /* 0x000fea000383ffff */
[----:B------:R-:W-:Y:S01]  /*0980*/  SHF.R.U32.HI R8, RZ, 0x17, R19 ;  /* 0x00000017ff087819 */ /* 0x000fe20000011613 */
[----:B------:R1:W-:Y:S03]  /*0990*/  STL [R1+0x18], R0 ;  /* 0x0000180001007387 */ /* 0x0003e60000100800 */
[C---:B------:R-:W-:Y:S02]  /*09a0*/  LOP3.LUT R2, R8.reuse, 0xe0, RZ, 0xc0, !PT ;  /* 0x000000e008027812 */ /* 0x040fe400078ec0ff */
[----:B------:R-:W-:-:S03]  /*09b0*/  LOP3.LUT P0, RZ, R8, 0x1f, RZ, 0xc0, !PT ;  /* 0x0000001f08ff7812 */ /* 0x000fc6000780c0ff */
[----:B------:R-:W-:-:S05]  /*09c0*/  VIADD R2, R2, 0xffffff80 ;  /* 0xffffff8002027836 */ /* 0x000fca0000000000 */
[----:B------:R-:W-:-:S05]  /*09d0*/  SHF.R.U32.HI R2, RZ, 0x5, R2 ;  /* 0x00000005ff027819 */ /* 0x000fca0000011602 */
[----:B------:R-:W-:-:S05]  /*09e0*/  IMAD R9, R2, -0x4, R1 ;  /* 0xfffffffc02097824 */ /* 0x000fca00078e0201 */
[----:B------:R-:W3:Y:S04]  /*09f0*/  LDL R4, [R9+0x18] ;  /* 0x0000180009047983 */ /* 0x000ee80000100800 */
[----:B------:R-:W3:Y:S04]  /*0a00*/  LDL R3, [R9+0x14] ;  /* 0x0000140009037983 */ /* 0x000ee80000100800 */
[----:B------:R-:W4:Y:S01]  /*0a10*/  @P0 LDL R2, [R9+0x10] ;  /* 0x0000100009020983 */ /* 0x000f220000100800 */
[----:B------:R-:W-:Y:S01]  /*0a20*/  LOP3.LUT R8, R8, 0x1f, RZ, 0xc0, !PT ;  /* 0x0000001f08087812 */ /* 0x000fe200078ec0ff */
[----:B------:R-:W-:Y:S01]  /*0a30*/  UMOV UR4, 0x54442d19 ;  /* 0x54442d1900047882 */ /* 0x000fe20000000000 */
[----:B------:R-:W-:Y:S01]  /*0a40*/  UMOV UR5, 0x3bf921fb ;  /* 0x3bf921fb00057882 */ /* 0x000fe20000000000 */
[----:B------:R-:W-:-:S02]  /*0a50*/  ISETP.GE.AND P1, PT, R19, RZ, PT ;  /* 0x000000ff1300720c */ /* 0x000fc40003f26270 */
[-C--:B---3--:R-:W-:Y:S02]  /*0a60*/  @P0 SHF.L.W.U32.HI R4, R3, R8.reuse, R4 ;  /* 0x0000000803040219 */ /* 0x088fe40000010e04 */
[----:B----4-:R-:W-:Y:S02]  /*0a70*/  @P0 SHF.L.W.U32.HI R3, R2, R8, R3 ;  /* 0x0000000802030219 */ /* 0x010fe40000010e03 */
[--C-:B------:R-:W-:Y:S02]  /*0a80*/  SHF.R.U32.HI R23, RZ, 0x1e, R4.reuse ;  /* 0x0000001eff177819 */ /* 0x100fe40000011604 */
[C---:B--2---:R-:W-:Y:S01]  /*0a90*/  SHF.L.W.U32.HI R14, R3.reuse, 0x2, R4 ;  /* 0x00000002030e7819 */ /* 0x044fe20000010e04 */
[----:B------:R-:W-:-:S03]  /*0aa0*/  IMAD.SHL.U32 R3, R3, 0x4, RZ ;  /* 0x0000000403037824 */ /* 0x000fc600078e00ff */
[----:B------:R-:W-:Y:S02]  /*0ab0*/  SHF.R.S32.HI R8, RZ, 0x1f, R14 ;  /* 0x0000001fff087819 */ /* 0x000fe4000001140e */
[----:B------:R-:W-:Y:S02]  /*0ac0*/  LOP3.LUT R19, R14, R19, RZ, 0x3c, !PT ;  /* 0x000000130e137212 */ /* 0x000fe400078e3cff */
[C---:B------:R-:W-:Y:S02]  /*0ad0*/  LOP3.LUT R2, R8.reuse, R3, RZ, 0x3c, !PT ;  /* 0x0000000308027212 */ /* 0x040fe400078e3cff */
[----:B------:R-:W-:Y:S02]  /*0ae0*/  LOP3.LUT R3, R8, R14, RZ, 0x3c, !PT ;  /* 0x0000000e08037212 */ /* 0x000fe400078e3cff */
[----:B------:R-:W-:Y:S02]  /*0af0*/  LEA.HI R14, R14, R23, RZ, 0x1 ;  /* 0x000000170e0e7211 */ /* 0x000fe400078f08ff */
[----:B------:R-:W-:-:S02]  /*0b00*/  ISETP.GE.AND P0, PT, R19, RZ, PT ;  /* 0x000000ff1300720c */ /* 0x000fc40003f06270 */
[----:B------:R-:W2:Y:S01]  /*0b10*/  I2F.F64.S64 R2, R2 ;  /* 0x0000000200027312 */ /* 0x000ea20000301c00 */
[----:B-1----:R-:W-:-:S04]  /*0b20*/  IMAD.MOV R0, RZ, RZ, -R14 ;  /* 0x000000ffff007224 */ /* 0x002fc800078e0a0e */
[----:B------:R-:W-:Y:S01]  /*0b30*/  @!P1 IMAD.MOV.U32 R14, RZ, RZ, R0 ;  /* 0x000000ffff0e9224 */ /* 0x000fe200078e0000 */
[----:B--2---:R-:W-:-:S10]  /*0b40*/  DMUL R8, R2, UR4 ;  /* 0x0000000402087c28 */ /* 0x004fd40008000000 */
[----:B------:R-:W1:Y:S02]  /*0b50*/  F2F.F32.F64 R8, R8 ;  /* 0x0000000800087310 */ /* 0x000e640000301000 */
[----:B-1----:R-:W-:-:S07]  /*0b60*/  FSEL R16, -R8, R8, !P0 ;  /* 0x0000000808107208 */ /* 0x002fce0004000100 */
.L_x_7:
[----:B------:R-:W-:Y:S05]  /*0b70*/  BSYNC.RECONVERGENT B0 ;  /* 0x0000000000007941 */ /* 0x000fea0003800200 */
.L_x_6:
[----:B------:R-:W-:Y:S01]  /*0b80*/  FMUL R0, R16, R16 ;  /* 0x0000001010007220 */ /* 0x000fe20000400000 */
[C---:B------:R-:W-:Y:S01]  /*0b90*/  LOP3.LUT R2, R14.reuse, 0x1, RZ, 0xc0, !PT ;  /* 0x000000010e027812 */ /* 0x040fe200078ec0ff */
[----:B------:R-:W-:Y:S01]  /*0ba0*/  VIADD R13, R13, 0x1 ;  /* 0x000000010d0d7836 */ /* 0x000fe20000000000 */
[----:B------:R-:W-:Y:S01]  /*0bb0*/  LOP3.LUT P1, RZ, R14, 0x2, RZ, 0xc0, !PT ;  /* 0x000000020eff7812 */ /* 0x000fe2000782c0ff */
[----:B------:R-:W-:Y:S01]  /*0bc0*/  FFMA R5, R0, R5, -0.0013887860113754868507 ;  /* 0xbab607ed00057423 */ /* 0x000fe20000000005 */
[----:B------:R-:W-:-:S04]  /*0bd0*/  ISETP.NE.U32.AND P0, PT, R2, 0x1, PT ;  /* 0x000000010200780c */ /* 0x000fc80003f05070 */
[----:B------:R-:W-:Y:S02]  /*0be0*/  FSEL R3, R20, 0.041666727513074874878, P0 ;  /* 0x3d2aaabb14037808 */ /* 0x000fe40000000000 */
[----:B------:R-:W-:Y:S02]  /*0bf0*/  FSEL R5, R5, -0.00019574658654164522886, !P0 ;  /* 0xb94d415305057808 */ /* 0x000fe40004000000 */
[----:B------:R-:W-:Y:S02]  /*0c00*/  FSEL R16, R16, 1, P0 ;  /* 0x3f80000010107808 */ /* 0x000fe40000000000 */
[----:B------:R-:W-:Y:S01]  /*0c10*/  FSEL R2, -R21, -0.4999999701976776123, P0 ;  /* 0xbeffffff15027808 */ /* 0x000fe20000000100 */
[C---:B------:R-:W-:Y:S01]  /*0c20*/  FFMA R5, R0.reuse, R5, R3 ;  /* 0x0000000500057223 */ /* 0x040fe20000000003 */
[----:B------:R-:W-:Y:S01]  /*0c30*/  ISETP.NE.AND P0, PT, R13, R10, PT ;  /* 0x0000000a0d00720c */ /* 0x000fe20003f05270 */
[C---:B------:R-:W-:Y:S02]  /*0c40*/  FFMA R3, R0.reuse, R16, RZ ;  /* 0x0000001000037223 */ /* 0x040fe400000000ff */
[----:B------:R-:W-:-:S04]  /*0c50*/  FFMA R2, R0, R5, R2 ;  /* 0x0000000500027223 */ /* 0x000fc80000000002 */
[----:B------:R-:W-:-:S04]  /*0c60*/  FFMA R2, R3, R2, R16 ;  /* 0x0000000203027223 */ /* 0x000fc80000000010 */
[----:B------:R-:W-:-:S04]  /*0c70*/  @P1 FADD R2, RZ, -R2 ;  /* 0x80000002ff021221 */ /* 0x000fc80000000000 */
[----:B-----5:R-:W-:-:S05]  /*0c80*/  FFMA R15, -R18, R2, R15 ;  /* 0x00000002120f7223 */ /* 0x020fca000000010f */
[----:B------:R1:W-:Y:S01]  /*0c90*/  STG.E desc[UR6][R6.64+0x4], R15 ;  /* 0x0000040f06007986 */ /* 0x0003e2000c101906 */
[----:B------:R-:W-:Y:S05]  /*0ca0*/  @P0 BRA `(.L_x_9) ;  /* 0xfffffff4002c0947 */ /* 0x000fea000383ffff */
[----:B------:R-:W-:Y:S05]  /*0cb0*/  EXIT ;  /* 0x000000000000794d */ /* 0x000fea0003800000 */
        .weak           $__internal_0_$__cuda_sm3x_div_rn_noftz_f32_slowpath
        .type           $__internal_0_$__cuda_sm3x_div_rn_noftz_f32_slowpath,@function
        .size           $__internal_0_$__cuda_sm3x_div_rn_noftz_f32_slowpath,(.L_x_79 - $__internal_0_$__cuda_sm3x_div_rn_noftz_f32_slowpath)
$__internal_0_$__cuda_sm3x_div_rn_noftz_f32_slowpath:
[--C-:B------:R-:W-:Y:S01]  /*0cc0*/  SHF.R.U32.HI R3, RZ, 0x17, R11.reuse ;  /* 0x00000017ff037819 */ /* 0x100fe2000001160b */
[----:B------:R-:W-:Y:S01]  /*0cd0*/  BSSY.RECONVERGENT B1, `(.L_x_10) ;  /* 0x0000064000017945 */ /* 0x000fe20003800200 */
[--C-:B------:R-:W-:Y:S01]  /*0ce0*/  SHF.R.U32.HI R4, RZ, 0x17, R0.reuse ;  /* 0x00000017ff047819 */ /* 0x100fe20000011600 */
[----:B------:R-:W-:Y:S01]  /*0cf0*/  IMAD.MOV.U32 R5, RZ, RZ, R0 ;  /* 0x000000ffff057224 */ /* 0x000fe200078e0000 */
[----:B------:R-:W-:Y:S01]  /*0d00*/  LOP3.LUT R3, R3, 0xff, RZ, 0xc0, !PT ;  /* 0x000000ff03037812 */ /* 0x000fe200078ec0ff */
[----:B------:R-:W-:Y:S01]  /*0d10*/  IMAD.MOV.U32 R14, RZ, RZ, R11 ;  /* 0x000000ffff0e7224 */ /* 0x000fe200078e000b */
[----:B------:R-:W-:-:S03]  /*0d20*/  LOP3.LUT R16, R4, 0xff, RZ, 0xc0, !PT ;  /* 0x000000ff04107812 */ /* 0x000fc600078ec0ff */
[----:B------:R-:W-:Y:S02]  /*0d30*/  VIADD R19, R3, 0xffffffff ;  /* 0xffffffff03137836 */ /* 0x000fe40000000000 */
[----:B------:R-:W-:-:S03]  /*0d40*/  VIADD R20, R16, 0xffffffff ;  /* 0xffffffff10147836 */ /* 0x000fc60000000000 */
[----:B------:R-:W-:-:S04]  /*0d50*/  ISETP.GT.U32.AND P0, PT, R19, 0xfd, PT ;  /* 0x000000fd1300780c */ /* 0x000fc80003f04070 */
[----:B------:R-:W-:-:S13]  /*0d60*/  ISETP.GT.U32.OR P0, PT, R20, 0xfd, P0 ;  /* 0x000000fd1400780c */ /* 0x000fda0000704470 */
[----:B------:R-:W-:Y:S01]  /*0d70*/  @!P0 IMAD.MOV.U32 R4, RZ, RZ, RZ ;  /* 0x000000ffff048224 */ /* 0x000fe200078e00ff */
[----:B------:R-:W-:Y:S06]  /*0d80*/  @!P0 BRA `(.L_x_11) ;  /* 0x00000000005c8947 */ /* 0x000fec0003800000 */
[----:B------:R-:W-:Y:S02]  /*0d90*/  FSETP.GTU.FTZ.AND P1, PT, |R11|, +INF , PT ;  /* 0x7f8000000b00780b */ /* 0x000fe40003f3c200 */
[----:B------:R-:W-:-:S04]  /*0da0*/  FSETP.GTU.FTZ.AND P0, PT, |R0|, +INF , PT ;  /* 0x7f8000000000780b */ /* 0x000fc80003f1c200 */
[----:B------:R-:W-:-:S13]  /*0db0*/  PLOP3.LUT P0, PT, P0, P1, PT, 0xf8, 0x8f ;  /* 0x00000000008f781c */ /* 0x000fda0000703f70 */
[----:B------:R-:W-:Y:S05]  /*0dc0*/  @P0 BRA `(.L_x_12) ;  /* 0x00000004004c0947 */ /* 0x000fea0003800000 */
[----:B------:R-:W-:-:S13]  /*0dd0*/  LOP3.LUT P0, RZ, R14, 0x7fffffff, R5, 0xc8, !PT ;  /* 0x7fffffff0eff7812 */ /* 0x000fda000780c805 */
[----:B------:R-:W-:Y:S05]  /*0de0*/  @!P0 BRA `(.L_x_13) ;  /* 0x00000004003c8947 */ /* 0x000fea0003800000 */
[C---:B------:R-:W-:Y:S02]  /*0df0*/  FSETP.NEU.FTZ.AND P2, PT, |R0|.reuse, +INF , PT ;  /* 0x7f8000000000780b */ /* 0x040fe40003f5d200 */
[----:B------:R-:W-:Y:S02]  /*0e00*/  FSETP.NEU.FTZ.AND P1, PT, |R11|, +INF , PT ;  /* 0x7f8000000b00780b */ /* 0x000fe40003f3d200 */
[----:B------:R-:W-:-:S11]  /*0e10*/  FSETP.NEU.FTZ.AND P0, PT, |R0|, +INF , PT ;  /* 0x7f8000000000780b */ /* 0x000fd60003f1d200 */
[----:B------:R-:W-:Y:S05]  /*0e20*/  @!P1 BRA !P2, `(.L_x_13) ;  /* 0x00000004002c9947 */ /* 0x000fea0005000000 */
[----:B------:R-:W-:-:S04]  /*0e30*/  LOP3.LUT P2, RZ, R5, 0x7fffffff, RZ, 0xc0, !PT ;  /* 0x7fffffff05ff7812 */ /* 0x000fc8000784c0ff */
[----:B------:R-:W-:-:S13]  /*0e40*/  PLOP3.LUT P1, PT, P1, P2, PT, 0x2f, 0xf2 ;  /* 0x0000000000f2781c */ /* 0x000fda0000f24577 */
[----:B------:R-:W-:Y:S05]  /*0e50*/  @P1 BRA `(.L_x_14) ;  /* 0x0000000400181947 */ /* 0x000fea0003800000 */
[----:B------:R-:W-:-:S04]  /*0e60*/  LOP3.LUT P1, RZ, R14, 0x7fffffff, RZ, 0xc0, !PT ;  /* 0x7fffffff0eff7812 */ /* 0x000fc8000782c0ff */
[----:B------:R-:W-:-:S13]  /*0e70*/  PLOP3.LUT P0, PT, P0, P1, PT, 0x2f, 0xf2 ;  /* 0x0000000000f2781c */ /* 0x000fda0000702577 */
[----:B------:R-:W-:Y:S05]  /*0e80*/  @P0 BRA `(.L_x_15) ;  /* 0x0000000400000947 */ /* 0x000fea0003800000 */
[----:B------:R-:W-:Y:S02]  /*0e90*/  ISETP.GE.AND P0, PT, R20, RZ, PT ;  /* 0x000000ff1400720c */ /* 0x000fe40003f06270 */
[----:B------:R-:W-:-:S11]  /*0ea0*/  ISETP.GE.AND P1, PT, R19, RZ, PT ;  /* 0x000000ff1300720c */ /* 0x000fd60003f26270 */
[----:B------:R-:W-:Y:S02]  /*0eb0*/  @P0 IMAD.MOV.U32 R4, RZ, RZ, RZ ;  /* 0x000000ffff040224 */ /* 0x000fe400078e00ff */
[----:B------:R-:W-:Y:S01]  /*0ec0*/  @!P0 FFMA R5, R0, 1.84467440737095516160e+19, RZ ;  /* 0x5f80000000058823 */ /* 0x000fe200000000ff */
[----:B------:R-:W-:Y:S02]  /*0ed0*/  @!P0 IMAD.MOV.U32 R4, RZ, RZ, -0x40 ;  /* 0xffffffc0ff048424 */ /* 0x000fe400078e00ff */
[----:B------:R-:W-:Y:S02]  /*0ee0*/  @!P1 FFMA R14, R11, 1.84467440737095516160e+19, RZ ;  /* 0x5f8000000b0e9823 */ /* 0x000fe400000000ff */
[----:B------:R-:W-:-:S07]  /*0ef0*/  @!P1 VIADD R4, R4, 0x40 ;  /* 0x0000004004049836 */ /* 0x000fce0000000000 */
.L_x_11:
[----:B------:R-:W-:Y:S01]  /*0f00*/  LEA R19, R3, 0xc0800000, 0x17 ;  /* 0xc080000003137811 */ /* 0x000fe200078eb8ff */
[----:B------:R-:W-:Y:S01]  /*0f10*/  VIADD R16, R16, 0xffffff81 ;  /* 0xffffff8110107836 */ /* 0x000fe20000000000 */
[----:B------:R-:W-:Y:S03]  /*0f20*/  BSSY.RECONVERGENT B2, `(.L_x_16) ;  /* 0x0000035000027945 */ /* 0x000fe60003800200 */
[----:B------:R-:W-:Y:S02]  /*0f30*/  IMAD.IADD R19, R14, 0x1, -R19 ;  /* 0x000000010e137824 */ /* 0x000fe400078e0a13 */
[C---:B------:R-:W-:Y:S02]  /*0f40*/  IMAD R0, R16.reuse, -0x800000, R5 ;  /* 0xff80000010007824 */ /* 0x040fe400078e0205 */
[----:B------:R0:W1:Y:S01]  /*0f50*/  MUFU.RCP R14, R19 ;  /* 0x00000013000e7308 */ /* 0x0000620000001000 */
[----:B------:R-:W-:Y:S01]  /*0f60*/  FADD.FTZ R21, -R19, -RZ ;  /* 0x800000ff13157221 */ /* 0x000fe20000010100 */
[----:B0-----:R-:W-:-:S05]  /*0f70*/  IADD3 R19, PT, PT, R16, 0x7f, -R3 ;  /* 0x0000007f10137810 */ /* 0x001fca0007ffe803 */
[----:B------:R-:W-:Y:S02]  /*0f80*/  IMAD.IADD R19, R19, 0x1, R4 ;  /* 0x0000000113137824 */ /* 0x000fe400078e0204 */
[----:B-1----:R-:W-:-:S04]  /*0f90*/  FFMA R23, R14, R21, 1 ;  /* 0x3f8000000e177423 */ /* 0x002fc80000000015 */
[----:B------:R-:W-:-:S04]  /*0fa0*/  FFMA R5, R14, R23, R14 ;  /* 0x000000170e057223 */ /* 0x000fc8000000000e */
[----:B------:R-:W-:-:S04]  /*0fb0*/  FFMA R14, R0, R5, RZ ;  /* 0x00000005000e7223 */ /* 0x000fc800000000ff */
[----:B------:R-:W-:-:S04]  /*0fc0*/  FFMA R20, R21, R14, R0 ;  /* 0x0000000e15147223 */ /* 0x000fc80000000000 */
[----:B------:R-:W-:-:S04]  /*0fd0*/  FFMA R14, R5, R20, R14 ;  /* 0x00000014050e7223 */ /* 0x000fc8000000000e */
[----:B------:R-:W-:-:S04]  /*0fe0*/  FFMA R21, R21, R14, R0 ;  /* 0x0000000e15157223 */ /* 0x000fc80000000000 */
[----:B------:R-:W-:-:S05]  /*0ff0*/  FFMA R0, R5, R21, R14 ;  /* 0x0000001505007223 */ /* 0x000fca000000000e */
[----:B------:R-:W-:-:S04]  /*1000*/  SHF.R.U32.HI R3, RZ, 0x17, R0 ;  /* 0x00000017ff037819 */ /* 0x000fc80000011600 */
[----:B------:R-:W-:-:S05]  /*1010*/  LOP3.LUT R3, R3, 0xff, RZ, 0xc0, !PT ;  /* 0x000000ff03037812 */ /* 0x000fca00078ec0ff */
[----:B------:R-:W-:-:S04]  /*1020*/  IMAD.IADD R16, R3, 0x1, R19 ;  /* 0x0000000103107824 */ /* 0x000fc800078e0213 */
[----:B------:R-:W-:-:S05]  /*1030*/  VIADD R3, R16, 0xffffffff ;  /* 0xffffffff10037836 */ /* 0x000fca0000000000 */
[----:B------:R-:W-:-:S13]  /*1040*/  ISETP.GE.U32.AND P0, PT, R3, 0xfe, PT ;  /* 0x000000fe0300780c */ /* 0x000fda0003f06070 */
[----:B------:R-:W-:Y:S05]  /*1050*/  @!P0 BRA `(.L_x_17) ;  /* 0x0000000000808947 */ /* 0x000fea0003800000 */
[----:B------:R-:W-:-:S13]  /*1060*/  ISETP.GT.AND P0, PT, R16, 0xfe, PT ;  /* 0x000000fe1000780c */ /* 0x000fda0003f04270 */
[----:B------:R-:W-:Y:S05]  /*1070*/  @P0 BRA `(.L_x_18) ;  /* 0x00000000006c0947 */ /* 0x000fea0003800000 */
[----:B------:R-:W-:-:S13]  /*1080*/  ISETP.GE.AND P0, PT, R16, 0x1, PT ;  /* 0x000000011000780c */ /* 0x000fda0003f06270 */
[----:B------:R-:W-:Y:S05]  /*1090*/  @P0 BRA `(.L_x_19) ;  /* 0x0000000000740947 */ /* 0x000fea0003800000 */
[----:B------:R-:W-:Y:S02]  /*10a0*/  ISETP.GE.AND P0, PT, R16, -0x18, PT ;  /* 0xffffffe81000780c */ /* 0x000fe40003f06270 */
[----:B------:R-:W-:-:S11]  /*10b0*/  LOP3.LUT R0, R0, 0x80000000, RZ, 0xc0, !PT ;  /* 0x8000000000007812 */ /* 0x000fd600078ec0ff */
[----:B------:R-:W-:Y:S05]  /*10c0*/  @!P0 BRA `(.L_x_19) ;  /* 0x0000000000688947 */ /* 0x000fea0003800000 */
[-CC-:B------:R-:W-:Y:S01]  /*10d0*/  FFMA.RZ R3, R5, R21.reuse, R14.reuse ;  /* 0x0000001505037223 */ /* 0x180fe2000000c00e */
[C---:B------:R-:W-:Y:S02]  /*10e0*/  ISETP.NE.AND P2, PT, R16.reuse, RZ, PT ;  /* 0x000000ff1000720c */ /* 0x040fe40003f45270 */
[C---:B------:R-:W-:Y:S02]  /*10f0*/  ISETP.NE.AND P1, PT, R16.reuse, RZ, PT ;  /* 0x000000ff1000720c */ /* 0x040fe40003f25270 */
[----:B------:R-:W-:Y:S01]  /*1100*/  LOP3.LUT R4, R3, 0x7fffff, RZ, 0xc0, !PT ;  /* 0x007fffff03047812 */ /* 0x000fe200078ec0ff */
[CCC-:B------:R-:W-:Y:S01]  /*1110*/  FFMA.RP R3, R5.reuse, R21.reuse, R14.reuse ;  /* 0x0000001505037223 */ /* 0x1c0fe2000000800e */
[----:B------:R-:W-:Y:S01]  /*1120*/  FFMA.RM R14, R5, R21, R14 ;  /* 0x00000015050e7223 */ /* 0x000fe2000000400e */
[----:B------:R-:W-:Y:S01]  /*1130*/  VIADD R5, R16, 0x20 ;  /* 0x0000002010057836 */ /* 0x000fe20000000000 */
[----:B------:R-:W-:Y:S01]  /*1140*/  LOP3.LUT R4, R4, 0x800000, RZ, 0xfc, !PT ;  /* 0x0080000004047812 */ /* 0x000fe200078efcff */
[----:B------:R-:W-:-:S02]  /*1150*/  IMAD.MOV R16, RZ, RZ, -R16 ;  /* 0x000000ffff107224 */ /* 0x000fc400078e0a10 */
[----:B------:R-:W-:Y:S02]  /*1160*/  FSETP.NEU.FTZ.AND P0, PT, R3, R14, PT ;  /* 0x0000000e0300720b */ /* 0x000fe40003f1d000 */
[----:B------:R-:W-:Y:S02]  /*1170*/  SHF.L.U32 R5, R4, R5, RZ ;  /* 0x0000000504057219 */ /* 0x000fe400000006ff */
[----:B------:R-:W-:Y:S02]  /*1180*/  SEL R3, R16, RZ, P2 ;  /* 0x000000ff10037207 */ /* 0x000fe40001000000 */
[----:B------:R-:W-:Y:S02]  /*1190*/  ISETP.NE.AND P1, PT, R5, RZ, P1 ;  /* 0x000000ff0500720c */ /* 0x000fe40000f25270 */
[----:B------:R-:W-:Y:S02]  /*11a0*/  SHF.R.U32.HI R3, RZ, R3, R4 ;  /* 0x00000003ff037219 */ /* 0x000fe40000011604 */
[----:B------:R-:W-:-:S02]  /*11b0*/  PLOP3.LUT P0, PT, P0, P1, PT, 0xf8, 0x8f ;  /* 0x00000000008f781c */ /* 0x000fc40000703f70 */
[----:B------:R-:W-:Y:S02]  /*11c0*/  SHF.R.U32.HI R5, RZ, 0x1, R3 ;  /* 0x00000001ff057819 */ /* 0x000fe40000011603 */
[----:B------:R-:W-:-:S04]  /*11d0*/  SEL R4, RZ, 0x1, !P0 ;  /* 0x00000001ff047807 */ /* 0x000fc80004000000 */
[----:B------:R-:W-:-:S04]  /*11e0*/  LOP3.LUT R4, R4, 0x1, R5, 0xf8, !PT ;  /* 0x0000000104047812 */ /* 0x000fc800078ef805 */
[----:B------:R-:W-:-:S05]  /*11f0*/  LOP3.LUT R4, R4, R3, RZ, 0xc0, !PT ;  /* 0x0000000304047212 */ /* 0x000fca00078ec0ff */
[----:B------:R-:W-:-:S05]  /*1200*/  IMAD.IADD R5, R5, 0x1, R4 ;  /* 0x0000000105057824 */ /* 0x000fca00078e0204 */
[----:B------:R-:W-:Y:S01]  /*1210*/  LOP3.LUT R0, R5, R0, RZ, 0xfc, !PT ;  /* 0x0000000005007212 */ /* 0x000fe200078efcff */
[----:B------:R-:W-:Y:S06]  /*1220*/  BRA `(.L_x_19) ;  /* 0x0000000000107947 */ /* 0x000fec0003800000 */
.L_x_18:
[----:B------:R-:W-:-:S04]  /*1230*/  LOP3.LUT R0, R0, 0x80000000, RZ, 0xc0, !PT ;  /* 0x8000000000007812 */ /* 0x000fc800078ec0ff */
[----:B------:R-:W-:Y:S01]  /*1240*/  LOP3.LUT R0, R0, 0x7f800000, RZ, 0xfc, !PT ;  /* 0x7f80000000007812 */ /* 0x000fe200078efcff */
[----:B------:R-:W-:Y:S06]  /*1250*/  BRA `(.L_x_19) ;  /* 0x0000000000047947 */ /* 0x000fec0003800000 */
.L_x_17:
[----:B------:R-:W-:-:S07]  /*1260*/  IMAD R0, R19, 0x800000, R0 ;  /* 0x0080000013007824 */ /* 0x000fce00078e0200 */
.L_x_19:
[----:B------:R-:W-:Y:S05]  /*1270*/  BSYNC.RECONVERGENT B2 ;  /* 0x0000000000027941 */ /* 0x000fea0003800200 */
.L_x_16:
[----:B------:R-:W-:Y:S05]  /*1280*/  BRA `(.L_x_20) ;  /* 0x0000000000207947 */ /* 0x000fea0003800000 */
.L_x_15:
[----:B------:R-:W-:-:S04]  /*1290*/  LOP3.LUT R0, R14, 0x80000000, R5, 0x48, !PT ;  /* 0x800000000e007812 */ /* 0x000fc800078e4805 */
[----:B------:R-:W-:Y:S01]  /*12a0*/  LOP3.LUT R0, R0, 0x7f800000, RZ, 0xfc, !PT ;  /* 0x7f80000000007812 */ /* 0x000fe200078efcff */
[----:B------:R-:W-:Y:S06]  /*12b0*/  BRA `(.L_x_20) ;  /* 0x0000000000147947 */ /* 0x000fec0003800000 */
.L_x_14:
[----:B------:R-:W-:Y:S01]  /*12c0*/  LOP3.LUT R0, R14, 0x80000000, R5, 0x48, !PT ;  /* 0x800000000e007812 */ /* 0x000fe200078e4805 */
[----:B------:R-:W-:Y:S06]  /*12d0*/  BRA `(.L_x_20) ;  /* 0x00000000000c7947 */ /* 0x000fec0003800000 */
.L_x_13:
[----:B------:R-:W0:Y:S01]  /*12e0*/  MUFU.RSQ R0, -QNAN ;  /* 0xffc0000000007908 */ /* 0x000e220000001400 */
[----:B------:R-:W-:Y:S05]  /*12f0*/  BRA `(.L_x_20) ;  /* 0x0000000000047947 */ /* 0x000fea0003800000 */
.L_x_12:
[----:B------:R-:W-:-:S07]  /*1300*/  FADD.FTZ R0, R0, R11 ;  /* 0x0000000b00007221 */ /* 0x000fce0000010000 */
.L_x_20:
[----:B------:R-:W-:Y:S05]  /*1310*/  BSYNC.RECONVERGENT B1 ;  /* 0x0000000000017941 */ /* 0x000fea0003800200 */
.L_x_10:
[----:B------:R-:W-:-:S04]  /*1320*/  IMAD.MOV.U32 R3, RZ, RZ, 0x0 ;  /* 0x00000000ff037424 */ /* 0x000fc800078e00ff */
[----:B0-----:R-:W-:Y:S05]  /*1330*/  RET.REL.NODEC R2 `(_Z9myCudaDFTPKfPf) ;  /* 0xffffffec02307950 */ /* 0x001fea0003c3ffff */
.L_x_21:
        /* <DEDUP_REMOVED lines=12> */
.L_x_79:


//--------------------- .text._Z28myCudaFFTBitReverseAndWCountPKfPfS1_ --------------------------
	.section	.text._Z28myCudaFFTBitReverseAndWCountPKfPfS1_,"ax",@progbits
	.align	128
        .global         _Z28myCudaFFTBitReverseAndWCountPKfPfS1_
        .type           _Z28myCudaFFTBitReverseAndWCountPKfPfS1_,@function
        .size           _Z28myCudaFFTBitReverseAndWCountPKfPfS1_,(.L_x_80 - _Z28myCudaFFTBitReverseAndWCountPKfPfS1_)
        .other          _Z28myCudaFFTBitReverseAndWCountPKfPfS1_,@"STO_CUDA_ENTRY STV_DEFAULT"
_Z28myCudaFFTBitReverseAndWCountPKfPfS1_:
.text._Z28myCudaFFTBitReverseAndWCountPKfPfS1_:
[----:B------:R-:W0:Y:S08]  /*0000*/  LDC R1, c[0x0][0x37c] ;  /* 0x0000df00ff017b82 */ /* 0x000e300000000800 */
[----:B------:R-:W1:Y:S01]  /*0010*/  LDC R8, c[0x0][0x360] ;  /* 0x0000d800ff087b82 */ /* 0x000e620000000800 */
[----:B------:R-:W1:Y:S01]  /*0020*/  LDCU UR4, c[0x0][0x370] ;  /* 0x00006e00ff0477ac */ /* 0x000e620008000800 */
[----:B------:R-:W-:-:S02]  /*0030*/  IMAD.MOV.U32 R5, RZ, RZ, 0x3dc6b27f ;  /* 0x3dc6b27fff057424 */ /* 0x000fc400078e00ff */
[----:B0-----:R-:W-:Y:S01]  /*0040*/  VIADD R1, R1, 0xffffffe0 ;  /* 0xffffffe001017836 */ /* 0x001fe20000000000 */
[----:B------:R-:W0:Y:S01]  /*0050*/  LDCU.64 UR6, c[0x0][0x358] ;  /* 0x00006b00ff0677ac */ /* 0x000e220008000a00 */
[----:B-1----:R-:W-:Y:S02]  /*0060*/  IMAD R6, R8, UR4, RZ ;  /* 0x0000000408067c24 */ /* 0x002fe4000f8e02ff */
[----:B------:R-:W1:Y:S03]  /*0070*/  S2UR UR4, SR_CTAID.X ;  /* 0x00000000000479c3 */ /* 0x000e660000002500 */
[----:B------:R-:W-:Y:S02]  /*0080*/  I2FP.F32.U32 R3, R6 ;  /* 0x0000000600037245 */ /* 0x000fe40000201000 */
[----:B------:R-:W-:Y:S02]  /*0090*/  ISETP.NE.AND P1, PT, R6, RZ, PT ;  /* 0x000000ff0600720c */ /* 0x000fe40003f25270 */
[C---:B------:R-:W-:Y:S01]  /*00a0*/  ISETP.GT.U32.AND P0, PT, R3.reuse, 0x7f7fffff, PT ;  /* 0x7f7fffff0300780c */ /* 0x040fe20003f04070 */
[----:B------:R-:W-:-:S05]  /*00b0*/  VIADD R0, R3, 0xc0cafb0d ;  /* 0xc0cafb0d03007836 */ /* 0x000fca0000000000 */
[----:B------:R-:W-:-:S05]  /*00c0*/  LOP3.LUT R2, R0, 0xff800000, RZ, 0xc0, !PT ;  /* 0xff80000000027812 */ /* 0x000fca00078ec0ff */
[----:B------:R-:W-:-:S04]  /*00d0*/  IMAD.IADD R0, R3, 0x1, -R2 ;  /* 0x0000000103007824 */ /* 0x000fc800078e0a02 */
[----:B------:R-:W-:Y:S01]  /*00e0*/  FADD R4, R0, -1 ;  /* 0xbf80000000047421 */ /* 0x000fe20000000000 */
[----:B------:R-:W-:-:S03]  /*00f0*/  FSEL R0, RZ, -23, P1 ;  /* 0xc1b80000ff007808 */ /* 0x000fc60000800000 */
[----:B------:R-:W-:-:S04]  /*0100*/  FFMA R5, R4, R5, -0.16845393180847167969 ;  /* 0xbe2c7f3004057423 */ /* 0x000fc80000000005 */
[----:B------:R-:W-:-:S04]  /*0110*/  FFMA R5, R4, R5, 0.1716887056827545166 ;  /* 0x3e2fcf2a04057423 */ /* 0x000fc80000000005 */
[----:B------:R-:W-:-:S04]  /*0120*/  FFMA R5, R4, R5, -0.17900948226451873779 ;  /* 0xbe374e4304057423 */ /* 0x000fc80000000005 */
[----:B------:R-:W-:-:S04]  /*0130*/  FFMA R5, R4, R5, 0.20512372255325317383 ;  /* 0x3e520bf404057423 */ /* 0x000fc80000000005 */
[----:B------:R-:W-:-:S04]  /*0140*/  FFMA R5, R4, R5, -0.24046532809734344482 ;  /* 0xbe763c8b04057423 */ /* 0x000fc80000000005 */
[----:B------:R-:W-:-:S04]  /*0150*/  FFMA R5, R4, R5, 0.28857114911079406738 ;  /* 0x3e93bf9904057423 */ /* 0x000fc80000000005 */
[----:B------:R-:W-:-:S04]  /*0160*/  FFMA R5, R4, R5, -0.36067417263984680176 ;  /* 0xbeb8aa4904057423 */ /* 0x000fc80000000005 */
[----:B------:R-:W-:-:S04]  /*0170*/  FFMA R5, R4, R5, 0.48089820146560668945 ;  /* 0x3ef6384a04057423 */ /* 0x000fc80000000005 */
[----:B------:R-:W-:-:S04]  /*0180*/  FFMA R5, R4, R5, -0.72134751081466674805 ;  /* 0xbf38aa3b04057423 */ /* 0x000fc80000000005 */
[C---:B------:R-:W-:Y:S01]  /*0190*/  FMUL R7, R4.reuse, R5 ;  /* 0x0000000504077220 */ /* 0x040fe20000400000 */
[----:B------:R-:W-:Y:S01]  /*01a0*/  I2FP.F32.S32 R5, R2 ;  /* 0x0000000200057245 */ /* 0x000fe20000201400 */
[----:B------:R-:W-:Y:S02]  /*01b0*/  IMAD.MOV.U32 R2, RZ, RZ, 0x7f800000 ;  /* 0x7f800000ff027424 */ /* 0x000fe400078e00ff */
[C---:B------:R-:W-:Y:S02]  /*01c0*/  FMUL R7, R4.reuse, R7 ;  /* 0x0000000704077220 */ /* 0x040fe40000400000 */
[----:B------:R-:W-:Y:S02]  /*01d0*/  FFMA R0, R5, 1.1920928955078125e-07, R0 ;  /* 0x3400000005007823 */ /* 0x000fe40000000000 */
[----:B------:R-:W-:Y:S01]  /*01e0*/  FFMA R7, R4, 1.4426950216293334961, R7 ;  /* 0x3fb8aa3b04077823 */ /* 0x000fe20000000007 */
[----:B------:R-:W1:Y:S03]  /*01f0*/  S2R R5, SR_TID.X ;  /* 0x0000000000057919 */ /* 0x000e660000002100 */
[----:B------:R-:W-:Y:S01]  /*0200*/  FADD R0, R0, R7 ;  /* 0x0000000700007221 */ /* 0x000fe20000000000 */
[----:B------:R-:W-:-:S05]  /*0210*/  @P0 FFMA R0, R3, R2, +INF ;  /* 0x7f80000003000423 */ /* 0x000fca0000000002 */
[----:B------:R-:W-:-:S04]  /*0220*/  FSEL R2, R0, -INF , P1 ;  /* 0xff80000000027808 */ /* 0x000fc80000800000 */
[----:B------:R-:W2:Y:S02]  /*0230*/  F2I.TRUNC.NTZ R6, R2 ;  /* 0x0000000200067305 */ /* 0x000ea4000020f100 */
[----:B--2---:R-:W-:Y:S01]  /*0240*/  ISETP.NE.AND P0, PT, R6, RZ, PT ;  /* 0x000000ff0600720c */ /* 0x004fe20003f05270 */
[----:B-1----:R-:W-:Y:S01]  /*0250*/  IMAD R0, R8, UR4, R5 ;  /* 0x0000000408007c24 */ /* 0x002fe2000f8e0205 */
[----:B------:R-:W-:-:S11]  /*0260*/  CS2R R4, SRZ ;  /* 0x0000000000047805 */ /* 0x000fd6000001ff00 */
[----:B0-----:R-:W-:Y:S05]  /*0270*/  @!P0 BRA `(.L_x_22) ;  /* 0x0000000400d48947 */ /* 0x001fea0003800000 */
[C---:B------:R-:W-:Y:S01]  /*0280*/  ISETP.GE.U32.AND P0, PT, R6.reuse, 0x4, PT ;  /* 0x000000040600780c */ /* 0x040fe20003f06070 */
[----:B------:R-:W-:Y:S01]  /*0290*/  IMAD.MOV.U32 R7, RZ, RZ, RZ ;  /* 0x000000ffff077224 */ /* 0x000fe200078e00ff */
[----:B------:R-:W-:Y:S01]  /*02a0*/  LOP3.LUT R4, R6, 0x3, RZ, 0xc0, !PT ;  /* 0x0000000306047812 */ /* 0x000fe200078ec0ff */
[----:B------:R-:W-:-:S10]  /*02b0*/  IMAD.MOV.U32 R2, RZ, RZ, R0 ;  /* 0x000000ffff027224 */ /* 0x000fd400078e0000 */
[----:B------:R-:W-:Y:S05]  /*02c0*/  @!P0 BRA `(.L_x_23) ;  /* 0x0000000400948947 */ /* 0x000fea0003800000 */
[----:B------:R-:W-:Y:S01]  /*02d0*/  LOP3.LUT R5, R6, 0xfffffffc, RZ, 0xc0, !PT ;  /* 0xfffffffc06057812 */ /* 0x000fe200078ec0ff */
[----:B------:R-:W-:Y:S02]  /*02e0*/  IMAD.MOV.U32 R7, RZ, RZ, RZ ;  /* 0x000000ffff077224 */ /* 0x000fe400078e00ff */
[----:B------:R-:W-:Y:S02]  /*02f0*/  IMAD.MOV.U32 R2, RZ, RZ, R0 ;  /* 0x000000ffff027224 */ /* 0x000fe400078e0000 */
[----:B------:R-:W-:-:S05]  /*0300*/  IMAD.MOV R5, RZ, RZ, -R5 ;  /* 0x000000ffff057224 */ /* 0x000fca00078e0a05 */
[----:B------:R-:W-:-:S13]  /*0310*/  ISETP.GE.AND P0, PT, R5, RZ, PT ;  /* 0x000000ff0500720c */ /* 0x000fda0003f06270 */
[----:B------:R-:W-:Y:S05]  /*0320*/  @P0 BRA `(.L_x_24) ;  /* 0x0000000400440947 */ /* 0x000fea0003800000 */
[----:B------:R-:W-:Y:S01]  /*0330*/  IMAD.MOV R6, RZ, RZ, -R5 ;  /* 0x000000ffff067224 */ /* 0x000fe200078e0a05 */
[----:B------:R-:W-:-:S04]  /*0340*/  PLOP3.LUT P0, PT, PT, PT, PT, 0x80, 0x8 ;  /* 0x000000000008781c */ /* 0x000fc80003f0f070 */
[----:B------:R-:W-:-:S13]  /*0350*/  ISETP.GT.AND P1, PT, R6, 0xc, PT ;  /* 0x0000000c0600780c */ /* 0x000fda0003f24270 */
[----:B------:R-:W-:Y:S05]  /*0360*/  @!P1 BRA `(.L_x_25) ;  /* 0x0000000000c09947 */ /* 0x000fea0003800000 */
[----:B------:R-:W-:-:S13]  /*0370*/  PLOP3.LUT P0, PT, PT, PT, PT, 0x8, 0x80 ;  /* 0x000000000080781c */ /* 0x000fda0003f0e170 */
.L_x_26:
[----:B------:R-:W-:Y:S01]  /*0380*/  IMAD.SHL.U32 R6, R2, 0x4, RZ ;  /* 0x0000000402067824 */ /* 0x000fe200078e00ff */
[--C-:B------:R-:W-:Y:S01]  /*0390*/  SHF.R.U32.HI R8, RZ, 0x2, R2.reuse ;  /* 0x00000002ff087819 */ /* 0x100fe20000011602 */
[----:B------:R-:W-:Y:S01]  /*03a0*/  VIADD R5, R5, 0x10 ;  /* 0x0000001005057836 */ /* 0x000fe20000000000 */
[----:B------:R-:W-:Y:S02]  /*03b0*/  SHF.R.U32.HI R10, RZ, 0x4, R2 ;  /* 0x00000004ff0a7819 */ /* 0x000fe40000011602 */
[----:B------:R-:W-:Y:S02]  /*03c0*/  LOP3.LUT R6, R6, 0x4, RZ, 0xc0, !PT ;  /* 0x0000000406067812 */ /* 0x000fe400078ec0ff */
[----:B------:R-:W-:Y:S01]  /*03d0*/  LOP3.LUT R9, R2, 0x2, RZ, 0xc0, !PT ;  /* 0x0000000202097812 */ /* 0x000fe200078ec0ff */
[----:B------:R-:W-:Y:S01]  /*03e0*/  IMAD.SHL.U32 R11, R10, 0x4, RZ ;  /* 0x000000040a0b7824 */ /* 0x000fe200078e00ff */
[----:B------:R-:W-:Y:S01]  /*03f0*/  LOP3.LUT R8, R8, 0x1, RZ, 0xc0, !PT ;  /* 0x0000000108087812 */ /* 0x000fe200078ec0ff */
[----:B------:R-:W-:Y:S01]  /*0400*/  IMAD R6, R7, 0x8, R6 ;  /* 0x0000000807067824 */ /* 0x000fe200078e0206 */
[----:B------:R-:W-:-:S02]  /*0410*/  SHF.R.U32.HI R7, RZ, 0x3, R2 ;  /* 0x00000003ff077819 */ /* 0x000fc40000011602 */
[----:B------:R-:W-:Y:S02]  /*0420*/  LOP3.LUT R11, R11, 0x4, RZ, 0xc0, !PT ;  /* 0x000000040b0b7812 */ /* 0x000fe400078ec0ff */
[----:B------:R-:W-:Y:S02]  /*0430*/  LOP3.LUT R7, R7, 0x1, RZ, 0xc0, !PT ;  /* 0x0000000107077812 */ /* 0x000fe400078ec0ff */
[----:B------:R-:W-:Y:S02]  /*0440*/  IADD3 R6, PT, PT, R8, R9, R6 ;  /* 0x0000000908067210 */ /* 0x000fe40007ffe006 */
[--C-:B------:R-:W-:Y:S02]  /*0450*/  SHF.R.U32.HI R8, RZ, 0x7, R2.reuse ;  /* 0x00000007ff087819 */ /* 0x100fe40000011602 */
[--C-:B------:R-:W-:Y:S01]  /*0460*/  SHF.R.U32.HI R12, RZ, 0x8, R2.reuse ;  /* 0x00000008ff0c7819 */ /* 0x100fe20000011602 */
[----:B------:R-:W-:Y:S01]  /*0470*/  IMAD R6, R6, 0x2, R7 ;  /* 0x0000000206067824 */ /* 0x000fe200078e0207 */
[----:B------:R-:W-:-:S02]  /*0480*/  SHF.R.U32.HI R7, RZ, 0x6, R2 ;  /* 0x00000006ff077819 */ /* 0x000fc40000011602 */
[----:B------:R-:W-:Y:S01]  /*0490*/  LOP3.LUT R9, R10, 0x2, RZ, 0xc0, !PT ;  /* 0x000000020a097812 */ /* 0x000fe200078ec0ff */
[----:B------:R-:W-:Y:S01]  /*04a0*/  IMAD R6, R6, 0x8, R11 ;  /* 0x0000000806067824 */ /* 0x000fe200078e020b */
[----:B------:R-:W-:Y:S02]  /*04b0*/  LOP3.LUT R7, R7, 0x1, RZ, 0xc0, !PT ;  /* 0x0000000107077812 */ /* 0x000fe400078ec0ff */
[----:B------:R-:W-:Y:S01]  /*04c0*/  LOP3.LUT R11, R8, 0x1, RZ, 0xc0, !PT ;  /* 0x00000001080b7812 */ /* 0x000fe200078ec0ff */
[----:B------:R-:W-:Y:S01]  /*04d0*/  IMAD.SHL.U32 R8, R12, 0x4, RZ ;  /* 0x000000040c087824 */ /* 0x000fe200078e00ff */
[----:B------:R-:W-:Y:S02]  /*04e0*/  IADD3 R6, PT, PT, R7, R9, R6 ;  /* 0x0000000907067210 */ /* 0x000fe40007ffe006 */
[--C-:B------:R-:W-:Y:S02]  /*04f0*/  SHF.R.U32.HI R10, RZ, 0xc, R2.reuse ;  /* 0x0000000cff0a7819 */ /* 0x100fe40000011602 */
[----:B------:R-:W-:Y:S01]  /*0500*/  LOP3.LUT R7, R8, 0x4, RZ, 0xc0, !PT ;  /* 0x0000000408077812 */ /* 0x000fe200078ec0ff */
[----:B------:R-:W-:Y:S01]  /*0510*/  IMAD R6, R6, 0x2, R11 ;  /* 0x0000000206067824 */ /* 0x000fe200078e020b */
[--C-:B------:R-:W-:Y:S01]  /*0520*/  SHF.R.U32.HI R8, RZ, 0xa, R2.reuse ;  /* 0x0000000aff087819 */ /* 0x100fe20000011602 */
[----:B------:R-:W-:Y:S01]  /*0530*/  IMAD.SHL.U32 R11, R10, 0x4, RZ ;  /* 0x000000040a0b7824 */ /* 0x000fe200078e00ff */
[----:B------:R-:W-:Y:S01]  /*0540*/  SHF.R.U32.HI R9, RZ, 0xb, R2 ;  /* 0x0000000bff097819 */ /* 0x000fe20000011602 */
[----:B------:R-:W-:Y:S01]  /*0550*/  IMAD R6, R6, 0x8, R7 ;  /* 0x0000000806067824 */ /* 0x000fe200078e0207 */
[----:B------:R-:W-:-:S02]  /*0560*/  LOP3.LUT R7, R12, 0x2, RZ, 0xc0, !PT ;  /* 0x000000020c077812 */ /* 0x000fc400078ec0ff */
[----:B------:R-:W-:Y:S02]  /*0570*/  LOP3.LUT R8, R8, 0x1, RZ, 0xc0, !PT ;  /* 0x0000000108087812 */ /* 0x000fe400078ec0ff */
[----:B------:R-:W-:Y:S02]  /*0580*/  LOP3.LUT R9, R9, 0x1, RZ, 0xc0, !PT ;  /* 0x0000000109097812 */ /* 0x000fe400078ec0ff */
[----:B------:R-:W-:Y:S02]  /*0590*/  IADD3 R6, PT, PT, R8, R7, R6 ;  /* 0x0000000708067210 */ /* 0x000fe40007ffe006 */
[----:B------:R-:W-:Y:S02]  /*05a0*/  LOP3.LUT R11, R11, 0x4, RZ, 0xc0, !PT ;  /* 0x000000040b0b7812 */ /* 0x000fe400078ec0ff */
[----:B------:R-:W-:Y:S01]  /*05b0*/  ISETP.GE.AND P1, PT, R5, -0xc, PT ;  /* 0xfffffff40500780c */ /* 0x000fe20003f26270 */
[----:B------:R-:W-:Y:S01]  /*05c0*/  IMAD R6, R6, 0x2, R9 ;  /* 0x0000000206067824 */ /* 0x000fe200078e0209 */
[----:B------:R-:W-:-:S02]  /*05d0*/  SHF.R.U32.HI R7, RZ, 0xe, R2 ;  /* 0x0000000eff077819 */ /* 0x000fc40000011602 */
[----:B------:R-:W-:Y:S01]  /*05e0*/  SHF.R.U32.HI R8, RZ, 0xf, R2 ;  /* 0x0000000fff087819 */ /* 0x000fe20000011602 */
[----:B------:R-:W-:Y:S01]  /*05f0*/  IMAD R6, R6, 0x8, R11 ;  /* 0x0000000806067824 */ /* 0x000fe200078e020b */
[----:B------:R-:W-:Y:S02]  /*0600*/  LOP3.LUT R9, R10, 0x2, RZ, 0xc0, !PT ;  /* 0x000000020a097812 */ /* 0x000fe400078ec0ff */
[----:B------:R-:W-:Y:S02]  /*0610*/  LOP3.LUT R7, R7, 0x1, RZ, 0xc0, !PT ;  /* 0x0000000107077812 */ /* 0x000fe400078ec0ff */
[----:B------:R-:W-:Y:S02]  /*0620*/  LOP3.LUT R8, R8, 0x1, RZ, 0xc0, !PT ;  /* 0x0000000108087812 */ /* 0x000fe400078ec0ff */
[----:B------:R-:W-:Y:S02]  /*0630*/  IADD3 R7, PT, PT, R7, R9, R6 ;  /* 0x0000000907077210 */ /* 0x000fe40007ffe006 */
[----:B------:R-:W-:-:S03]  /*0640*/  SHF.R.U32.HI R2, RZ, 0x10, R2 ;  /* 0x00000010ff027819 */ /* 0x000fc60000011602 */
[----:B------:R-:W-:Y:S01]  /*0650*/  IMAD R7, R7, 0x2, R8 ;  /* 0x0000000207077824 */ /* 0x000fe200078e0208 */
[----:B------:R-:W-:Y:S06]  /*0660*/  @!P1 BRA `(.L_x_26) ;  /* 0xfffffffc00449947 */ /* 0x000fec000383ffff */
.L_x_25:
[----:B------:R-:W-:-:S05]  /*0670*/  IMAD.MOV R6, RZ, RZ, -R5 ;  /* 0x000000ffff067224 */ /* 0x000fca00078e0a05 */
[----:B------:R-:W-:-:S13]  /*0680*/  ISETP.GT.AND P1, PT, R6, 0x4, PT ;  /* 0x000000040600780c */ /* 0x000fda0003f24270 */
[----:B------:R-:W-:Y:S05]  /*0690*/  @!P1 BRA `(.L_x_27) ;  /* 0x0000000000609947 */ /* 0x000fea0003800000 */
        /* <DEDUP_REMOVED lines=14> */
[----:B------:R-:W-:Y:S01]  /*0780*/  LOP3.LUT R9, R10, 0x2, RZ, 0xc0, !PT ;  /* 0x000000020a097812 */ /* 0x000fe200078ec0ff */
[----:B------:R-:W-:Y:S01]  /*0790*/  IMAD R6, R6, 0x2, R7 ;  /* 0x0000000206067824 */ /* 0x000fe200078e0207 */
[----:B------:R-:W-:-:S02]  /*07a0*/  SHF.R.U32.HI R7, RZ, 0x6, R2 ;  /* 0x00000006ff077819 */ /* 0x000fc40000011602 */
[----:B------:R-:W-:Y:S01]  /*07b0*/  LOP3.LUT R8, R8, 0x1, RZ, 0xc0, !PT ;  /* 0x0000000108087812 */ /* 0x000fe200078ec0ff */
[----:B------:R-:W-:Y:S01]  /*07c0*/  IMAD R6, R6, 0x8, R11 ;  /* 0x0000000806067824 */ /* 0x000fe200078e020b */
[----:B------:R-:W-:Y:S02]  /*07d0*/  LOP3.LUT R7, R7, 0x1, RZ, 0xc0, !PT ;  /* 0x0000000107077812 */ /* 0x000fe400078ec0ff */
[----:B------:R-:W-:Y:S02]  /*07e0*/  PLOP3.LUT P0, PT, PT, PT, PT, 0x8, 0x80 ;  /* 0x000000000080781c */ /* 0x000fe40003f0e170 */
[----:B------:R-:W-:Y:S02]  /*07f0*/  IADD3 R7, PT, PT, R7, R9, R6 ;  /* 0x0000000907077210 */ /* 0x000fe40007ffe006 */
[----:B------:R-:W-:-:S03]  /*0800*/  SHF.R.U32.HI R2, RZ, 0x8, R2 ;  /* 0x00000008ff027819 */ /* 0x000fc60000011602 */
[----:B------:R-:W-:-:S07]  /*0810*/  IMAD R7, R7, 0x2, R8 ;  /* 0x0000000207077824 */ /* 0x000fce00078e0208 */
.L_x_27:
[----:B------:R-:W-:-:S13]  /*0820*/  ISETP.NE.OR P0, PT, R5, RZ, P0 ;  /* 0x000000ff0500720c */ /* 0x000fda0000705670 */
[----:B------:R-:W-:Y:S05]  /*0830*/  @!P0 BRA `(.L_x_23) ;  /* 0x0000000000388947 */ /* 0x000fea0003800000 */
.L_x_24:
[----:B------:R-:W-:Y:S01]  /*0840*/  IMAD.SHL.U32 R6, R2, 0x4, RZ ;  /* 0x0000000402067824 */ /* 0x000fe200078e00ff */
[--C-:B------:R-:W-:Y:S01]  /*0850*/  SHF.R.U32.HI R8, RZ, 0x2, R2.reuse ;  /* 0x00000002ff087819 */ /* 0x100fe20000011602 */
[----:B------:R-:W-:Y:S01]  /*0860*/  VIADD R5, R5, 0x4 ;  /* 0x0000000405057836 */ /* 0x000fe20000000000 */
[----:B------:R-:W-:Y:S02]  /*0870*/  SHF.R.U32.HI R9, RZ, 0x3, R2 ;  /* 0x00000003ff097819 */ /* 0x000fe40000011602 */
[----:B------:R-:W-:Y:S02]  /*0880*/  LOP3.LUT R6, R6, 0x4, RZ, 0xc0, !PT ;  /* 0x0000000406067812 */ /* 0x000fe400078ec0ff */
[----:B------:R-:W-:Y:S02]  /*0890*/  ISETP.NE.AND P0, PT, R5, RZ, PT ;  /* 0x000000ff0500720c */ /* 0x000fe40003f05270 */
[----:B------:R-:W-:Y:S01]  /*08a0*/  LOP3.LUT R8, R8, 0x1, RZ, 0xc0, !PT ;  /* 0x0000000108087812 */ /* 0x000fe200078ec0ff */
[----:B------:R-:W-:Y:S01]  /*08b0*/  IMAD R6, R7, 0x8, R6 ;  /* 0x0000000807067824 */ /* 0x000fe200078e0206 */
[----:B------:R-:W-:-:S02]  /*08c0*/  LOP3.LUT R7, R2, 0x2, RZ, 0xc0, !PT ;  /* 0x0000000202077812 */ /* 0x000fc400078ec0ff */
[----:B------:R-:W-:Y:S02]  /*08d0*/  LOP3.LUT R10, R9, 0x1, RZ, 0xc0, !PT ;  /* 0x00000001090a7812 */ /* 0x000fe400078ec0ff */
[----:B------:R-:W-:Y:S02]  /*08e0*/  IADD3 R7, PT, PT, R8, R7, R6 ;  /* 0x0000000708077210 */ /* 0x000fe40007ffe006 */
[----:B------:R-:W-:-:S03]  /*08f0*/  SHF.R.U32.HI R2, RZ, 0x4, R2 ;  /* 0x00000004ff027819 */ /* 0x000fc60000011602 */
[----:B------:R-:W-:Y:S01]  /*0900*/  IMAD R7, R7, 0x2, R10 ;  /* 0x0000000207077824 */ /* 0x000fe200078e020a */
[----:B------:R-:W-:Y:S06]  /*0910*/  @P0 BRA `(.L_x_24) ;  /* 0xfffffffc00c80947 */ /* 0x000fec000383ffff */
.L_x_23:
[----:B------:R-:W-:-:S13]  /*0920*/  ISETP.NE.AND P0, PT, R4, RZ, PT ;  /* 0x000000ff0400720c */ /* 0x000fda0003f05270 */
[----:B------:R-:W-:Y:S05]  /*0930*/  @!P0 BRA `(.L_x_28) ;  /* 0x00000000001c8947 */ /* 0x000fea0003800000 */
[----:B------:R-:W-:-:S07]  /*0940*/  IMAD.MOV R4, RZ, RZ, -R4 ;  /* 0x000000ffff047224 */ /* 0x000fce00078e0a04 */
.L_x_29:
[----:B------:R-:W-:Y:S01]  /*0950*/  VIADD R4, R4, 0x1 ;  /* 0x0000000104047836 */ /* 0x000fe20000000000 */
[----:B------:R-:W-:Y:S02]  /*0960*/  LOP3.LUT R6, R2, 0x1, RZ, 0xc0, !PT ;  /* 0x0000000102067812 */ /* 0x000fe400078ec0ff */
[----:B------:R-:W-:Y:S02]  /*0970*/  SHF.R.U32.HI R2, RZ, 0x1, R2 ;  /* 0x00000001ff027819 */ /* 0x000fe40000011602 */
[----:B------:R-:W-:Y:S01]  /*0980*/  ISETP.NE.AND P0, PT, R4, RZ, PT ;  /* 0x000000ff0400720c */ /* 0x000fe20003f05270 */
[----:B------:R-:W-:-:S12]  /*0990*/  IMAD R7, R7, 0x2, R6 ;  /* 0x0000000207077824 */ /* 0x000fd800078e0206 */
[----:B------:R-:W-:Y:S05]  /*09a0*/  @P0 BRA `(.L_x_29) ;  /* 0xfffffffc00e80947 */ /* 0x000fea000383ffff */
.L_x_28:
[----:B------:R-:W-:Y:S02]  /*09b0*/  IMAD.SHL.U32 R4, R7, 0x2, RZ ;  /* 0x0000000207047824 */ /* 0x000fe400078e00ff */
[----:B------:R-:W-:-:S07]  /*09c0*/  IMAD.MOV.U32 R5, RZ, RZ, RZ ;  /* 0x000000ffff057224 */ /* 0x000fce00078e00ff */
.L_x_22:
[----:B------:R-:W0:Y:S02]  /*09d0*/  LDCU.64 UR4, c[0x0][0x380] ;  /* 0x00007000ff0477ac */ /* 0x000e240008000a00 */
[----:B0-----:R-:W-:-:S04]  /*09e0*/  LEA R6, P0, R4, UR4, 0x2 ;  /* 0x0000000404067c11 */ /* 0x001fc8000f8010ff */
[----:B------:R-:W-:Y:S02]  /*09f0*/  LEA.HI.X R7, R4, UR5, R5, 0x2, P0 ;  /* 0x0000000504077c11 */ /* 0x000fe400080f1405 */
[----:B------:R-:W0:Y:S03]  /*0a00*/  LDC.64 R4, c[0x0][0x388] ;  /* 0x0000e200ff047b82 */ /* 0x000e260000000a00 */
[----:B------:R-:W2:Y:S01]  /*0a10*/  LDG.E R9, desc[UR6][R6.64] ;  /* 0x0000000606097981 */ /* 0x000ea2000c1e1900 */
[----:B------:R-:W-:-:S04]  /*0a20*/  IMAD.SHL.U32 R10, R0, 0x2, RZ ;  /* 0x00000002000a7824 */ /* 0x000fc800078e00ff */
[----:B0-----:R-:W-:-:S05]  /*0a30*/  IMAD.WIDE.U32 R4, R10, 0x4, R4 ;  /* 0x000000040a047825 */ /* 0x001fca00078e0004 */
[----:B--2---:R0:W-:Y:S04]  /*0a40*/  STG.E desc[UR6][R4.64], R9 ;  /* 0x0000000904007986 */ /* 0x0041e8000c101906 */
[----:B------:R-:W2:Y:S01]  /*0a50*/  LDG.E R11, desc[UR6][R6.64+0x4] ;  /* 0x00000406060b7981 */ /* 0x000ea2000c1e1900 */
[----:B------:R-:W-:Y:S01]  /*0a60*/  FMUL R13, R3, 0.5 ;  /* 0x3f000000030d7820 */ /* 0x000fe20000400000 */
[----:B------:R-:W-:-:S04]  /*0a70*/  I2FP.F32.U32 R0, R0 ;  /* 0x0000000000007245 */ /* 0x000fc80000201000 */
[----:B------:R-:W-:Y:S01]  /*0a80*/  FSETP.GT.AND P0, PT, R13, R0, PT ;  /* 0x000000000d00720b */ /* 0x000fe20003f04000 */
[----:B--2---:R0:W-:-:S12]  /*0a90*/  STG.E desc[UR6][R4.64+0x4], R11 ;  /* 0x0000040b04007986 */ /* 0x0041d8000c101906 */
[----:B------:R-:W-:Y:S05]  /*0aa0*/  @!P0 EXIT ;  /* 0x000000000000894d */ /* 0x000fea0003800000 */
[----:B------:R-:W0:Y:S01]  /*0ab0*/  MUFU.RCP R2, R3 ;  /* 0x0000000300027308 */ /* 0x000e220000001000 */
[----:B------:R-:W-:Y:S01]  /*0ac0*/  FMUL R0, R0, 6.2831854820251464844 ;  /* 0x40c90fdb00007820 */ /* 0x000fe20000400000 */
[----:B------:R-:W-:Y:S06]  /*0ad0*/  BSSY.RECONVERGENT B0, `(.L_x_30) ;  /* 0x000000b000007945 */ /* 0x000fec0003800200 */
[----:B------:R-:W1:Y:S01]  /*0ae0*/  FCHK P0, R0, R3 ;  /* 0x0000000300007302 */ /* 0x000e620000000000 */
[----:B0-----:R-:W-:-:S04]  /*0af0*/  FFMA R5, -R3, R2, 1 ;  /* 0x3f80000003057423 */ /* 0x001fc80000000102 */
[----:B------:R-:W-:-:S04]  /*0b00*/  FFMA R5, R2, R5, R2 ;  /* 0x0000000502057223 */ /* 0x000fc80000000002 */
[----:B------:R-:W-:-:S04]  /*0b10*/  FFMA R2, R0, R5, RZ ;  /* 0x0000000500027223 */ /* 0x000fc800000000ff */
[----:B------:R-:W-:-:S04]  /*0b20*/  FFMA R4, -R3, R2, R0 ;  /* 0x0000000203047223 */ /* 0x000fc80000000100 */
[----:B------:R-:W-:Y:S01]  /*0b30*/  FFMA R5, R5, R4, R2 ;  /* 0x0000000405057223 */ /* 0x000fe20000000002 */
[----:B-1----:R-:W-:Y:S06]  /*0b40*/  @!P0 BRA `(.L_x_31) ;  /* 0x00000000000c8947 */ /* 0x002fec0003800000 */
[----:B------:R-:W-:-:S07]  /*0b50*/  MOV R2, 0xb70 ;  /* 0x00000b7000027802 */ /* 0x000fce0000000f00 */
[----:B------:R-:W-:Y:S05]  /*0b60*/  CALL.REL.NOINC `($__internal_1_$__cuda_sm3x_div_rn_noftz_f32_slowpath) ;  /* 0x0000000800a07944 */ /* 0x000fea0003c00000 */
[----:B------:R-:W-:-:S07]  /*0b70*/  IMAD.MOV.U32 R5, RZ, RZ, R0 ;  /* 0x000000ffff057224 */ /* 0x000fce00078e0000 */
.L_x_31:
[----:B------:R-:W-:Y:S05]  /*0b80*/  BSYNC.RECONVERGENT B0 ;  /* 0x0000000000007941 */ /* 0x000fea0003800200 */
.L_x_30:
[C---:B------:R-:W-:Y:S01]  /*0b90*/  FMUL R0, R5.reuse, 0.63661974668502807617 ;  /* 0x3f22f98305007820 */ /* 0x040fe20000400000 */
[----:B------:R-:W-:Y:S01]  /*0ba0*/  FSETP.GE.AND P0, PT, |R5|, 105615, PT ;  /* 0x47ce47800500780b */ /* 0x000fe20003f06200 */
[----:B------:R-:W-:Y:S04]  /*0bb0*/  BSSY.RECONVERGENT B0, `(.L_x_32) ;  /* 0x0000040000007945 */ /* 0x000fe80003800200 */
[----:B------:R-:W0:Y:S02]  /*0bc0*/  F2I.NTZ R0, R0 ;  /* 0x0000000000007305 */ /* 0x000e240000203100 */
[----:B0-----:R-:W-:Y:S01]  /*0bd0*/  I2FP.F32.S32 R2, R0 ;  /* 0x0000000000027245 */ /* 0x001fe20000201400 */
        /* <DEDUP_REMOVED lines=11> */
[----:B------:R-:W0:Y:S01]  /*0c90*/  LDCU.64 UR8, c[0x4][URZ] ;  /* 0x01000000ff0877ac */ /* 0x000e220008000a00 */
[----:B------:R-:W-:Y:S02]  /*0ca0*/  IMAD.MOV.U32 R6, RZ, RZ, RZ ;  /* 0x000000ffff067224 */ /* 0x000fe400078e00ff */
[----:B------:R-:W-:Y:S01]  /*0cb0*/  IMAD.MOV.U32 R0, RZ, RZ, R1 ;  /* 0x000000ffff007224 */ /* 0x000fe200078e0001 */
[----:B------:R-:W-:Y:S01]  /*0cc0*/  LOP3.LUT R13, R2, 0x80000000, RZ, 0xfc, !PT ;  /* 0x80000000020d7812 */ /* 0x000fe200078efcff */
[----:B------:R-:W-:Y:S01]  /*0cd0*/  UMOV UR5, URZ ;  /* 0x000000ff00057c82 */ /* 0x000fe20008000000 */
[----:B------:R-:W-:-:S05]  /*0ce0*/  UMOV UR4, URZ ;  /* 0x000000ff00047c82 */ /* 0x000fca0008000000 */
.L_x_34:
[----:B0-----:R-:W-:Y:S02]  /*0cf0*/  IMAD.U32 R8, RZ, RZ, UR8 ;  /* 0x00000008ff087e24 */ /* 0x001fe4000f8e00ff */
        /* <DEDUP_REMOVED lines=10> */
[----:B0-----:R-:W-:Y:S01]  /*0da0*/  VIADD R0, R0, 0x4 ;  /* 0x0000000400007836 */ /* 0x001fe20000000000 */
        /* <DEDUP_REMOVED lines=19> */
[----:B------:R-:W-:-:S04]  /*0ee0*/  SHF.R.S32.HI R4, RZ, 0x1f, R2 ;  /* 0x0000001fff047819 */ /* 0x000fc80000011402 */
[C---:B------:R-:W-:Y:S02]  /*0ef0*/  LOP3.LUT R8, R4.reuse, R3, RZ, 0x3c, !PT ;  /* 0x0000000304087212 */ /* 0x040fe400078e3cff */
[----:B------:R-:W-:Y:S02]  /*0f00*/  LOP3.LUT R9, R4, R2, RZ, 0x3c, !PT ;  /* 0x0000000204097212 */ /* 0x000fe400078e3cff */
[----:B------:R-:W-:Y:S02]  /*0f10*/  SHF.R.U32.HI R3, RZ, 0x1e, R0 ;  /* 0x0000001eff037819 */ /* 0x000fe40000011600 */
[C---:B------:R-:W-:Y:S02]  /*0f20*/  LOP3.LUT R4, R2.reuse, R5, RZ, 0x3c, !PT ;  /* 0x0000000502047212 */ /* 0x040fe400078e3cff */
[----:B------:R-:W1:Y:S01]  /*0f30*/  I2F.F64.S64 R8, R8 ;  /* 0x0000000800087312 */ /* 0x000e620000301c00 */
[----:B------:R-:W-:Y:S02]  /*0f40*/  LEA.HI R0, R2, R3, RZ, 0x1 ;  /* 0x0000000302007211 */ /* 0x000fe400078f08ff */
[----:B------:R-:W-:-:S03]  /*0f50*/  ISETP.GE.AND P1, PT, R4, RZ, PT ;  /* 0x000000ff0400720c */ /* 0x000fc60003f26270 */
[----:B------:R-:W-:-:S04]  /*0f60*/  IMAD.MOV R2, RZ, RZ, -R0 ;  /* 0x000000ffff027224 */ /* 0x000fc800078e0a00 */
[----:B------:R-:W-:Y:S01]  /*0f70*/  @!P0 IMAD.MOV.U32 R0, RZ, RZ, R2 ;  /* 0x000000ffff008224 */ /* 0x000fe200078e0002 */
[----:B-1----:R-:W-:-:S10]  /*0f80*/  DMUL R14, R8, UR4 ;  /* 0x00000004080e7c28 */ /* 0x002fd40008000000 */
[----:B------:R-:W1:Y:S02]  /*0f90*/  F2F.F32.F64 R14, R14 ;  /* 0x0000000e000e7310 */ /* 0x000e640000301000 */
[----:B01----:R-:W-:-:S07]  /*0fa0*/  FSEL R4, -R14, R14, !P1 ;  /* 0x0000000e0e047208 */ /* 0x003fce0004800100 */
.L_x_33:
[----:B------:R-:W-:Y:S05]  /*0fb0*/  BSYNC.RECONVERGENT B0 ;  /* 0x0000000000007941 */ /* 0x000fea0003800200 */
.L_x_32:
[----:B------:R-:W-:Y:S02]  /*0fc0*/  IMAD.MOV.U32 R13, RZ, RZ, 0x37cbac00 ;  /* 0x37cbac00ff0d7424 */ /* 0x000fe400078e00ff */
[----:B------:R-:W-:Y:S01]  /*0fd0*/  FMUL R6, R4, R4 ;  /* 0x0000000404067220 */ /* 0x000fe20000400000 */
[----:B------:R-:W-:Y:S01]  /*0fe0*/  LOP3.LUT R9, R0, 0x1, RZ, 0xc0, !PT ;  /* 0x0000000100097812 */ /* 0x000fe200078ec0ff */
[----:B------:R-:W0:Y:S01]  /*0ff0*/  LDC.64 R2, c[0x0][0x390] ;  /* 0x0000e400ff027b82 */ /* 0x000e220000000a00 */
[----:B------:R-:W-:Y:S02]  /*1000*/  IMAD.MOV.U32 R11, RZ, RZ, 0x3c0885e4 ;  /* 0x3c0885e4ff0b7424 */ /* 0x000fe400078e00ff */
[----:B------:R-:W-:Y:S01]  /*1010*/  FFMA R8, R6, R13, -0.0013887860113754868507 ;  /* 0xbab607ed06087423 */ /* 0x000fe2000000000d */
[----:B------:R-:W-:Y:S01]  /*1020*/  ISETP.NE.U32.AND P0, PT, R9, 0x1, PT ;  /* 0x000000010900780c */ /* 0x000fe20003f05070 */
[----:B------:R-:W-:Y:S01]  /*1030*/  VIADD R0, R0, 0x1 ;  /* 0x0000000100007836 */ /* 0x000fe20000000000 */
[----:B------:R-:W-:Y:S02]  /*1040*/  BSSY.RECONVERGENT B0, `(.L_x_35) ;  /* 0x0000047000007945 */ /* 0x000fe40003800200 */
[----:B------:R-:W-:Y:S01]  /*1050*/  FSEL R9, R8, -0.00019574658654164522886, P0 ;  /* 0xb94d415308097808 */ /* 0x000fe20000000000 */
[----:B------:R-:W-:Y:S01]  /*1060*/  IMAD.MOV.U32 R8, RZ, RZ, 0x3e2aaaa8 ;  /* 0x3e2aaaa8ff087424 */ /* 0x000fe200078e00ff */
[----:B------:R-:W-:-:S02]  /*1070*/  FSEL R11, R11, 0.041666727513074874878, !P0 ;  /* 0x3d2aaabb0b0b7808 */ /* 0x000fc40004000000 */
[----:B------:R-:W-:Y:S02]  /*1080*/  LOP3.LUT P1, RZ, R0, 0x2, RZ, 0xc0, !PT ;  /* 0x0000000200ff7812 */ /* 0x000fe4000782c0ff */
[----:B------:R-:W-:Y:S01]  /*1090*/  FSEL R8, -R8, -0.4999999701976776123, !P0 ;  /* 0xbeffffff08087808 */ /* 0x000fe20004000100 */
[----:B------:R-:W-:Y:S01]  /*10a0*/  FFMA R9, R6, R9, R11 ;  /* 0x0000000906097223 */ /* 0x000fe2000000000b */
[----:B------:R-:W-:Y:S02]  /*10b0*/  FSEL R0, R4, 1, !P0 ;  /* 0x3f80000004007808 */ /* 0x000fe40004000000 */
[----:B------:R-:W-:Y:S01]  /*10c0*/  FSETP.GE.AND P0, PT, |R5|, 105615, PT ;  /* 0x47ce47800500780b */ /* 0x000fe20003f06200 */
[C---:B------:R-:W-:Y:S02]  /*10d0*/  FFMA R8, R6.reuse, R9, R8 ;  /* 0x0000000906087223 */ /* 0x040fe40000000008 */
[----:B------:R-:W-:-:S04]  /*10e0*/  FFMA R9, R6, R0, RZ ;  /* 0x0000000006097223 */ /* 0x000fc800000000ff */
[----:B------:R-:W-:Y:S01]  /*10f0*/  FFMA R9, R9, R8, R0 ;  /* 0x0000000809097223 */ /* 0x000fe20000000000 */
[----:B0-----:R-:W-:-:S04]  /*1100*/  IMAD.WIDE.U32 R10, R10, 0x4, R2 ;  /* 0x000000040a0a7825 */ /* 0x001fc800078e0002 */
[----:B------:R-:W-:-:S05]  /*1110*/  @P1 FADD R9, RZ, -R9 ;  /* 0x80000009ff091221 */ /* 0x000fca0000000000 */
[----:B------:R0:W-:Y:S01]  /*1120*/  STG.E desc[UR6][R10.64], R9 ;  /* 0x000000090a007986 */ /* 0x0001e2000c101906 */
[----:B------:R-:W-:Y:S05]  /*1130*/  @!P0 BRA `(.L_x_36) ;  /* 0x0000000000dc8947 */ /* 0x000fea0003800000 */
        /* <DEDUP_REMOVED lines=11> */
.L_x_37:
[----:B-1----:R-:W-:Y:S02]  /*11f0*/  IMAD.U32 R8, RZ, RZ, UR8 ;  /* 0x00000008ff087e24 */ /* 0x002fe4000f8e00ff */
[----:B0-----:R-:W-:-:S05]  /*1200*/  IMAD.U32 R9, RZ, RZ, UR9 ;  /* 0x00000009ff097e24 */ /* 0x001fca000f8e00ff */
        /* <DEDUP_REMOVED lines=23> */
[----:B------:R-:W-:Y:S01]  /*1380*/  UMOV UR5, 0x3bf921fb ;  /* 0x3bf921fb00057882 */ /* 0x000fe20000000000 */
[----:B------:R-:W-:-:S02]  /*1390*/  ISETP.GE.AND P1, PT, R5, RZ, PT ;  /* 0x000000ff0500720c */ /* 0x000fc40003f26270 */
[-C--:B--2---:R-:W-:Y:S02]  /*13a0*/  @P0 SHF.L.W.U32.HI R0, R3, R4.reuse, R0 ;  /* 0x0000000403000219 */ /* 0x084fe40000010e00 */
[----:B---3--:R-:W-:-:S04]  /*13b0*/  @P0 SHF.L.W.U32.HI R3, R2, R4, R3 ;  /* 0x0000000402030219 */ /* 0x008fc80000010e03 */
        /* <DEDUP_REMOVED lines=8> */
[----:B------:R-:W0:Y:S01]  /*1440*/  I2F.F64.S64 R8, R8 ;  /* 0x0000000800087312 */ /* 0x000e220000301c00 */
[----:B------:R-:W-:-:S05]  /*1450*/  LEA.HI R12, R2, R3, RZ, 0x1 ;  /* 0x00000003020c7211 */ /* 0x000fca00078f08ff */
[----:B------:R-:W-:-:S04]  /*1460*/  IMAD.MOV R0, RZ, RZ, -R12 ;  /* 0x000000ffff007224 */ /* 0x000fc800078e0a0c */
[----:B------:R-:W-:Y:S01]  /*1470*/  @!P1 IMAD.MOV.U32 R12, RZ, RZ, R0 ;  /* 0x000000ffff0c9224 */ /* 0x000fe200078e0000 */
[----:B0-----:R-:W-:-:S10]  /*1480*/  DMUL R14, R8, UR4 ;  /* 0x00000004080e7c28 */ /* 0x001fd40008000000 */
[----:B------:R-:W0:Y:S02]  /*1490*/  F2F.F32.F64 R14, R14 ;  /* 0x0000000e000e7310 */ /* 0x000e240000301000 */
[----:B01----:R-:W-:-:S07]  /*14a0*/  FSEL R7, -R14, R14, !P0 ;  /* 0x0000000e0e077208 */ /* 0x003fce0004000100 */
.L_x_36:
[----:B------:R-:W-:Y:S05]  /*14b0*/  BSYNC.RECONVERGENT B0 ;  /* 0x0000000000007941 */ /* 0x000fea0003800200 */
.L_x_35:
[----:B------:R-:W-:Y:S01]  /*14c0*/  FMUL R2, R7, R7 ;  /* 0x0000000707027220 */ /* 0x000fe20000400000 */
[C---:B------:R-:W-:Y:S01]  /*14d0*/  LOP3.LUT R0, R12.reuse, 0x1, RZ, 0xc0, !PT ;  /* 0x000000010c007812 */ /* 0x040fe200078ec0ff */
[----:B------:R-:W-:Y:S01]  /*14e0*/  IMAD.MOV.U32 R3, RZ, RZ, 0x3d2aaabb ;  /* 0x3d2aaabbff037424 */ /* 0x000fe200078e00ff */
[----:B------:R-:W-:Y:S01]  /*14f0*/  LOP3.LUT P1, RZ, R12, 0x2, RZ, 0xc0, !PT ;  /* 0x000000020cff7812 */ /* 0x000fe2000782c0ff */
[----:B------:R-:W-:Y:S01]  /*1500*/  FFMA R13, R2, R13, -0.0013887860113754868507 ;  /* 0xbab607ed020d7423 */ /* 0x000fe2000000000d */
[----:B------:R-:W-:Y:S01]  /*1510*/  ISETP.NE.U32.AND P0, PT, R0, 0x1, PT ;  /* 0x000000010000780c */ /* 0x000fe20003f05070 */
[----:B------:R-:W-:-:S03]  /*1520*/  IMAD.MOV.U32 R4, RZ, RZ, 0x3effffff ;  /* 0x3effffffff047424 */ /* 0x000fc600078e00ff */
[----:B------:R-:W-:Y:S02]  /*1530*/  FSEL R13, R13, -0.00019574658654164522886, !P0 ;  /* 0xb94d41530d0d7808 */ /* 0x000fe40004000000 */
[----:B------:R-:W-:Y:S02]  /*1540*/  FSEL R3, R3, 0.0083327032625675201416, !P0 ;  /* 0x3c0885e403037808 */ /* 0x000fe40004000000 */
[----:B------:R-:W-:Y:S02]  /*1550*/  FSEL R0, R7, 1, P0 ;  /* 0x3f80000007007808 */ /* 0x000fe40000000000 */
[----:B------:R-:W-:Y:S01]  /*1560*/  FSEL R4, -R4, -0.16666662693023681641, !P0 ;  /* 0xbe2aaaa804047808 */ /* 0x000fe20004000100 */
[C---:B------:R-:W-:Y:S02]  /*1570*/  FFMA R13, R2.reuse, R13, R3 ;  /* 0x0000000d020d7223 */ /* 0x040fe40000000003 */
[C---:B------:R-:W-:Y:S02]  /*1580*/  FFMA R3, R2.reuse, R0, RZ ;  /* 0x0000000002037223 */ /* 0x040fe400000000ff */
[----:B------:R-:W-:-:S04]  /*1590*/  FFMA R4, R2, R13, R4 ;  /* 0x0000000d02047223 */ /* 0x000fc80000000004 */
[----:B------:R-:W-:-:S04]  /*15a0*/  FFMA R0, R3, R4, R0 ;  /* 0x0000000403007223 */ /* 0x000fc80000000000 */
[----:B------:R-:W-:-:S04]  /*15b0*/  @P1 FADD R0, RZ, -R0 ;  /* 0x80000000ff001221 */ /* 0x000fc80000000000 */
[----:B------:R-:W-:-:S05]  /*15c0*/  FADD R3, -R0, -RZ ;  /* 0x800000ff00037221 */ /* 0x000fca0000000100 */
[----:B------:R-:W-:Y:S01]  /*15d0*/  STG.E desc[UR6][R10.64+0x4], R3 ;  /* 0x000004030a007986 */ /* 0x000fe2000c101906 */
[----:B------:R-:W-:Y:S05]  /*15e0*/  EXIT ;  /* 0x000000000000794d */ /* 0x000fea0003800000 */
        .weak           $__internal_1_$__cuda_sm3x_div_rn_noftz_f32_slowpath
        .type           $__internal_1_$__cuda_sm3x_div_rn_noftz_f32_slowpath,@function
        .size           $__internal_1_$__cuda_sm3x_div_rn_noftz_f32_slowpath,(.L_x_80 - $__internal_1_$__cuda_sm3x_div_rn_noftz_f32_slowpath)
$__internal_1_$__cuda_sm3x_div_rn_noftz_f32_slowpath:
        /* <DEDUP_REMOVED lines=36> */
.L_x_39:
[----:B------:R-:W-:Y:S01]  /*1830*/  LEA R0, R5, 0xc0800000, 0x17 ;  /* 0xc080000005007811 */ /* 0x000fe200078eb8ff */
[----:B------:R-:W-:Y:S01]  /*1840*/  VIADD R4, R4, 0xffffff81 ;  /* 0xffffff8104047836 */ /* 0x000fe20000000000 */
[----:B------:R-:W-:Y:S03]  /*1850*/  BSSY.RECONVERGENT B2, `(.L_x_44) ;  /* 0x0000035000027945 */ /* 0x000fe60003800200 */
[----:B------:R-:W-:Y:S01]  /*1860*/  IMAD.IADD R7, R7, 0x1, -R0 ;  /* 0x0000000107077824 */ /* 0x000fe200078e0a00 */
[C---:B------:R-:W-:Y:S01]  /*1870*/  IADD3 R5, PT, PT, R4.reuse, 0x7f, -R5 ;  /* 0x0000007f04057810 */ /* 0x040fe20007ffe805 */
[----:B------:R-:W-:Y:S02]  /*1880*/  IMAD R0, R4, -0x800000, R6 ;  /* 0xff80000004007824 */ /* 0x000fe400078e0206 */
[----:B------:R-:W0:Y:S01]  /*1890*/  MUFU.RCP R3, R7 ;  /* 0x0000000700037308 */ /* 0x000e220000001000 */
[----:B------:R-:W-:Y:S01]  /*18a0*/  FADD.FTZ R9, -R7, -RZ ;  /* 0x800000ff07097221 */ /* 0x000fe20000010100 */
[----:B------:R-:W-:-:S03]  /*18b0*/  IMAD.IADD R5, R5, 0x1, R8 ;  /* 0x0000000105057824 */ /* 0x000fc600078e0208 */
[----:B0-----:R-:W-:-:S04]  /*18c0*/  FFMA R12, R3, R9, 1 ;  /* 0x3f800000030c7423 */ /* 0x001fc80000000009 */
        /* <DEDUP_REMOVED lines=19> */
[CCC-:B------:R-:W-:Y:S01]  /*1a00*/  FFMA.RZ R3, R12.reuse, R6.reuse, R11.reuse ;  /* 0x000000060c037223 */ /* 0x1c0fe2000000c00b */
[CCC-:B------:R-:W-:Y:S01]  /*1a10*/  FFMA.RM R4, R12.reuse, R6.reuse, R11.reuse ;  /* 0x000000060c047223 */ /* 0x1c0fe2000000400b */
[C---:B------:R-:W-:Y:S02]  /*1a20*/  ISETP.NE.AND P2, PT, R7.reuse, RZ, PT ;  /* 0x000000ff0700720c */ /* 0x040fe40003f45270 */
[----:B------:R-:W-:Y:S02]  /*1a30*/  ISETP.NE.AND P1, PT, R7, RZ, PT ;  /* 0x000000ff0700720c */ /* 0x000fe40003f25270 */
[----:B------:R-:W-:Y:S01]  /*1a40*/  LOP3.LUT R5, R3, 0x7fffff, RZ, 0xc0, !PT ;  /* 0x007fffff03057812 */ /* 0x000fe200078ec0ff */
[----:B------:R-:W-:Y:S01]  /*1a50*/  FFMA.RP R3, R12, R6, R11 ;  /* 0x000000060c037223 */ /* 0x000fe2000000800b */
[----:B------:R-:W-:Y:S02]  /*1a60*/  VIADD R6, R7, 0x20 ;  /* 0x0000002007067836 */ /* 0x000fe40000000000 */
[----:B------:R-:W-:Y:S01]  /*1a70*/  LOP3.LUT R5, R5, 0x800000, RZ, 0xfc, !PT ;  /* 0x0080000005057812 */ /* 0x000fe200078efcff */
[----:B------:R-:W-:Y:S01]  /*1a80*/  IMAD.MOV R7, RZ, RZ, -R7 ;  /* 0x000000ffff077224 */ /* 0x000fe200078e0a07 */
[----:B------:R-:W-:-:S02]  /*1a90*/  FSETP.NEU.FTZ.AND P0, PT, R3, R4, PT ;  /* 0x000000040300720b */ /* 0x000fc40003f1d000 */
[----:B------:R-:W-:Y:S02]  /*1aa0*/  SHF.L.U32 R6, R5, R6, RZ ;  /* 0x0000000605067219 */ /* 0x000fe400000006ff */
[----:B------:R-:W-:Y:S02]  /*1ab0*/  SEL R4, R7, RZ, P2 ;  /* 0x000000ff07047207 */ /* 0x000fe40001000000 */
[----:B------:R-:W-:Y:S02]  /*1ac0*/  ISETP.NE.AND P1, PT, R6, RZ, P1 ;  /* 0x000000ff0600720c */ /* 0x000fe40000f25270 */
[----:B------:R-:W-:Y:S02]  /*1ad0*/  SHF.R.U32.HI R4, RZ, R4, R5 ;  /* 0x00000004ff047219 */ /* 0x000fe40000011605 */
[----:B------:R-:W-:Y:S02]  /*1ae0*/  PLOP3.LUT P0, PT, P0, P1, PT, 0xf8, 0x8f ;  /* 0x00000000008f781c */ /* 0x000fe40000703f70 */
[----:B------:R-:W-:-:S02]  /*1af0*/  SHF.R.U32.HI R6, RZ, 0x1, R4 ;  /* 0x00000001ff067819 */ /* 0x000fc40000011604 */
[----:B------:R-:W-:-:S04]  /*1b00*/  SEL R3, RZ, 0x1, !P0 ;  /* 0x00000001ff037807 */ /* 0x000fc80004000000 */
[----:B------:R-:W-:-:S04]  /*1b10*/  LOP3.LUT R3, R3, 0x1, R6, 0xf8, !PT ;  /* 0x0000000103037812 */ /* 0x000fc800078ef806 */
[----:B------:R-:W-:-:S05]  /*1b20*/  LOP3.LUT R3, R3, R4, RZ, 0xc0, !PT ;  /* 0x0000000403037212 */ /* 0x000fca00078ec0ff */
[----:B------:R-:W-:-:S05]  /*1b30*/  IMAD.IADD R3, R6, 0x1, R3 ;  /* 0x0000000106037824 */ /* 0x000fca00078e0203 */
[----:B------:R-:W-:Y:S01]  /*1b40*/  LOP3.LUT R0, R3, R0, RZ, 0xfc, !PT ;  /* 0x0000000003007212 */ /* 0x000fe200078efcff */
[----:B------:R-:W-:Y:S06]  /*1b50*/  BRA `(.L_x_47) ;  /* 0x0000000000107947 */ /* 0x000fec0003800000 */
.L_x_46:
[----:B------:R-:W-:-:S04]  /*1b60*/  LOP3.LUT R0, R0, 0x80000000, RZ, 0xc0, !PT ;  /* 0x8000000000007812 */ /* 0x000fc800078ec0ff */
[----:B------:R-:W-:Y:S01]  /*1b70*/  LOP3.LUT R0, R0, 0x7f800000, RZ, 0xfc, !PT ;  /* 0x7f80000000007812 */ /* 0x000fe200078efcff */
[----:B------:R-:W-:Y:S06]  /*1b80*/  BRA `(.L_x_47) ;  /* 0x0000000000047947 */ /* 0x000fec0003800000 */
.L_x_45:
[----:B------:R-:W-:-:S07]  /*1b90*/  IMAD R0, R5, 0x800000, R0 ;  /* 0x0080000005007824 */ /* 0x000fce00078e0200 */
.L_x_47:
[----:B------:R-:W-:Y:S05]  /*1ba0*/  BSYNC.RECONVERGENT B2 ;  /* 0x0000000000027941 */ /* 0x000fea0003800200 */
.L_x_44:
[----:B------:R-:W-:Y:S05]  /*1bb0*/  BRA `(.L_x_48) ;  /* 0x0000000000207947 */ /* 0x000fea0003800000 */
.L_x_43:
[----:B------:R-:W-:-:S04]  /*1bc0*/  LOP3.LUT R0, R7, 0x80000000, R6, 0x48, !PT ;  /* 0x8000000007007812 */ /* 0x000fc800078e4806 */
[----:B------:R-:W-:Y:S01]  /*1bd0*/  LOP3.LUT R0, R0, 0x7f800000, RZ, 0xfc, !PT ;  /* 0x7f80000000007812 */ /* 0x000fe200078efcff */
[----:B------:R-:W-:Y:S06]  /*1be0*/  BRA `(.L_x_48) ;  /* 0x0000000000147947 */ /* 0x000fec0003800000 */
.L_x_42:
[----:B------:R-:W-:Y:S01]  /*1bf0*/  LOP3.LUT R0, R7, 0x80000000, R6, 0x48, !PT ;  /* 0x8000000007007812 */ /* 0x000fe200078e4806 */
[----:B------:R-:W-:Y:S06]  /*1c00*/  BRA `(.L_x_48) ;  /* 0x00000000000c7947 */ /* 0x000fec0003800000 */
.L_x_41:
[----:B------:R-:W0:Y:S01]  /*1c10*/  MUFU.RSQ R0, -QNAN ;  /* 0xffc0000000007908 */ /* 0x000e220000001400 */
[----:B------:R-:W-:Y:S05]  /*1c20*/  BRA `(.L_x_48) ;  /* 0x0000000000047947 */ /* 0x000fea0003800000 */
.L_x_40:
[----:B------:R-:W-:-:S07]  /*1c30*/  FADD.FTZ R0, R0, R3 ;  /* 0x0000000300007221 */ /* 0x000fce0000010000 */
.L_x_48:
[----:B------:R-:W-:Y:S05]  /*1c40*/  BSYNC.RECONVERGENT B1 ;  /* 0x0000000000017941 */ /* 0x000fea0003800200 */
.L_x_38:
[----:B------:R-:W-:-:S04]  /*1c50*/  IMAD.MOV.U32 R3, RZ, RZ, 0x0 ;  /* 0x00000000ff037424 */ /* 0x000fc800078e00ff */
[----:B0-----:R-:W-:Y:S05]  /*1c60*/  RET.REL.NODEC R2 `(_Z28myCudaFFTBitReverseAndWCountPKfPfS1_) ;  /* 0xffffffe002e47950 */ /* 0x001fea0003c3ffff */
.L_x_49:
        /* <DEDUP_REMOVED lines=9> */
.L_x_80:


//--------------------- .text._Z19myCudaFFTBitReversePKfPfS1_ --------------------------
	.section	.text._Z19myCudaFFTBitReversePKfPfS1_,"ax",@progbits
	.align	128
        .global         _Z19myCudaFFTBitReversePKfPfS1_
        .type           _Z19myCudaFFTBitReversePKfPfS1_,@function
        .size           _Z19myCudaFFTBitReversePKfPfS1_,(.L_x_85 - _Z19myCudaFFTBitReversePKfPfS1_)
        .other          _Z19myCudaFFTBitReversePKfPfS1_,@"STO_CUDA_ENTRY STV_DEFAULT"
_Z19myCudaFFTBitReversePKfPfS1_:
.text._Z19myCudaFFTBitReversePKfPfS1_:
[----:B------:R-:W-:Y:S08]  /*0000*/  LDC R1, c[0x0][0x37c] ;  /* 0x0000df00ff017b82 */ /* 0x000ff00000000800 */
[----:B------:R-:W0:Y:S01]  /*0010*/  LDC R6, c[0x0][0x360] ;  /* 0x0000d800ff067b82 */ /* 0x000e220000000800 */
[----:B------:R-:W0:Y:S01]  /*0020*/  LDCU UR4, c[0x0][0x370] ;  /* 0x00006e00ff0477ac */ /* 0x000e220008000800 */
[----:B------:R-:W-:-:S06]  /*0030*/  IMAD.MOV.U32 R5, RZ, RZ, 0x3dc6b27f ;  /* 0x3dc6b27fff057424 */ /* 0x000fcc00078e00ff */
[----:B------:R-:W1:Y:S01]  /*0040*/  S2UR UR6, SR_CTAID.X ;  /* 0x00000000000679c3 */ /* 0x000e620000002500 */
[----:B0-----:R-:W-:Y:S01]  /*0050*/  IMAD R7, R6, UR4, RZ ;  /* 0x0000000406077c24 */ /* 0x001fe2000f8e02ff */
[----:B------:R-:W0:Y:S04]  /*0060*/  LDCU.64 UR4, c[0x0][0x358] ;  /* 0x00006b00ff0477ac */ /* 0x000e280008000a00 */
[----:B------:R-:W-:Y:S02]  /*0070*/  I2FP.F32.U32 R0, R7 ;  /* 0x0000000700007245 */ /* 0x000fe40000201000 */
[----:B------:R-:W-:Y:S01]  /*0080*/  ISETP.NE.AND P1, PT, R7, RZ, PT ;  /* 0x000000ff0700720c */ /* 0x000fe20003f25270 */
[----:B------:R-:W-:Y:S01]  /*0090*/  IMAD.MOV.U32 R7, RZ, RZ, 0x7f800000 ;  /* 0x7f800000ff077424 */ /* 0x000fe200078e00ff */
[C---:B------:R-:W-:Y:S01]  /*00a0*/  ISETP.GT.U32.AND P0, PT, R0.reuse, 0x7f7fffff, PT ;  /* 0x7f7fffff0000780c */ /* 0x040fe20003f04070 */
[----:B------:R-:W-:-:S05]  /*00b0*/  VIADD R2, R0, 0xc0cafb0d ;  /* 0xc0cafb0d00027836 */ /* 0x000fca0000000000 */
[----:B------:R-:W-:-:S05]  /*00c0*/  LOP3.LUT R3, R2, 0xff800000, RZ, 0xc0, !PT ;  /* 0xff80000002037812 */ /* 0x000fca00078ec0ff */
[----:B------:R-:W-:Y:S01]  /*00d0*/  IMAD.IADD R2, R0, 0x1, -R3 ;  /* 0x0000000100027824 */ /* 0x000fe200078e0a03 */
[----:B------:R-:W-:-:S03]  /*00e0*/  I2FP.F32.S32 R3, R3 ;  /* 0x0000000300037245 */ /* 0x000fc60000201400 */
[----:B------:R-:W-:Y:S01]  /*00f0*/  FADD R4, R2, -1 ;  /* 0xbf80000002047421 */ /* 0x000fe20000000000 */
[----:B------:R-:W-:-:S03]  /*0100*/  FSEL R2, RZ, -23, P1 ;  /* 0xc1b80000ff027808 */ /* 0x000fc60000800000 */
[C---:B------:R-:W-:Y:S02]  /*0110*/  FFMA R5, R4.reuse, R5, -0.16845393180847167969 ;  /* 0xbe2c7f3004057423 */ /* 0x040fe40000000005 */
[----:B------:R-:W-:Y:S02]  /*0120*/  FFMA R2, R3, 1.1920928955078125e-07, R2 ;  /* 0x3400000003027823 */ /* 0x000fe40000000002 */
[C---:B------:R-:W-:Y:S01]  /*0130*/  FFMA R5, R4.reuse, R5, 0.1716887056827545166 ;  /* 0x3e2fcf2a04057423 */ /* 0x040fe20000000005 */
[----:B------:R-:W1:Y:S03]  /*0140*/  S2R R3, SR_TID.X ;  /* 0x0000000000037919 */ /* 0x000e660000002100 */
[----:B------:R-:W-:-:S04]  /*0150*/  FFMA R5, R4, R5, -0.17900948226451873779 ;  /* 0xbe374e4304057423 */ /* 0x000fc80000000005 */
[----:B------:R-:W-:-:S04]  /*0160*/  FFMA R5, R4, R5, 0.20512372255325317383 ;  /* 0x3e520bf404057423 */ /* 0x000fc80000000005 */
[----:B------:R-:W-:-:S04]  /*0170*/  FFMA R5, R4, R5, -0.24046532809734344482 ;  /* 0xbe763c8b04057423 */ /* 0x000fc80000000005 */
[----:B------:R-:W-:-:S04]  /*0180*/  FFMA R5, R4, R5, 0.28857114911079406738 ;  /* 0x3e93bf9904057423 */ /* 0x000fc80000000005 */
[----:B------:R-:W-:-:S04]  /*0190*/  FFMA R5, R4, R5, -0.36067417263984680176 ;  /* 0xbeb8aa4904057423 */ /* 0x000fc80000000005 */
[----:B------:R-:W-:-:S04]  /*01a0*/  FFMA R5, R4, R5, 0.48089820146560668945 ;  /* 0x3ef6384a04057423 */ /* 0x000fc80000000005 */
[----:B------:R-:W-:-:S04]  /*01b0*/  FFMA R5, R4, R5, -0.72134751081466674805 ;  /* 0xbf38aa3b04057423 */ /* 0x000fc80000000005 */
[----:B------:R-:W-:-:S04]  /*01c0*/  FMUL R5, R4, R5 ;  /* 0x0000000504057220 */ /* 0x000fc80000400000 */
[----:B------:R-:W-:-:S04]  /*01d0*/  FMUL R5, R4, R5 ;  /* 0x0000000504057220 */ /* 0x000fc80000400000 */
[----:B------:R-:W-:-:S04]  /*01e0*/  FFMA R5, R4, 1.4426950216293334961, R5 ;  /* 0x3fb8aa3b04057823 */ /* 0x000fc80000000005 */
[----:B------:R-:W-:Y:S01]  /*01f0*/  FADD R2, R2, R5 ;  /* 0x0000000502027221 */ /* 0x000fe20000000000 */
[----:B------:R-:W-:Y:S01]  /*0200*/  @P0 FFMA R2, R0, R7, +INF ;  /* 0x7f80000000020423 */ /* 0x000fe20000000007 */
[----:B-1----:R-:W-:-:S04]  /*0210*/  IMAD R0, R6, UR6, R3 ;  /* 0x0000000606007c24 */ /* 0x002fc8000f8e0203 */
[----:B------:R-:W-:Y:S02]  /*0220*/  FSEL R4, R2, -INF , P1 ;  /* 0xff80000002047808 */ /* 0x000fe40000800000 */
[----:B------:R-:W-:-:S04]  /*0230*/  CS2R R2, SRZ ;  /* 0x0000000000027805 */ /* 0x000fc8000001ff00 */
[----:B------:R-:W1:Y:S02]  /*0240*/  F2I.TRUNC.NTZ R4, R4 ;  /* 0x0000000400047305 */ /* 0x000e64000020f100 */
[----:B-1----:R-:W-:-:S13]  /*0250*/  ISETP.NE.AND P0, PT, R4, RZ, PT ;  /* 0x000000ff0400720c */ /* 0x002fda0003f05270 */
        /* <DEDUP_REMOVED lines=17> */
.L_x_54:
        /* <DEDUP_REMOVED lines=23> */
[----:B------:R-:W-:Y:S02]  /*04e0*/  SHF.R.U32.HI R8, RZ, 0xb, R2 ;  /* 0x0000000bff087819 */ /* 0x000fe40000011602 */
[----:B------:R-:W-:Y:S01]  /*04f0*/  LOP3.LUT R6, R7, 0x4, RZ, 0xc0, !PT ;  /* 0x0000000407067812 */ /* 0x000fe200078ec0ff */
[----:B------:R-:W-:Y:S01]  /*0500*/  IMAD R5, R5, 0x2, R10 ;  /* 0x0000000205057824 */ /* 0x000fe200078e020a */
[----:B------:R-:W-:-:S02]  /*0510*/  SHF.R.U32.HI R7, RZ, 0xa, R2 ;  /* 0x0000000aff077819 */ /* 0x000fc40000011602 */
[----:B------:R-:W-:Y:S01]  /*0520*/  SHF.R.U32.HI R10, RZ, 0xc, R2 ;  /* 0x0000000cff0a7819 */ /* 0x000fe20000011602 */
[----:B------:R-:W-:Y:S01]  /*0530*/  IMAD R5, R5, 0x8, R6 ;  /* 0x0000000805057824 */ /* 0x000fe200078e0206 */
[----:B------:R-:W-:Y:S02]  /*0540*/  LOP3.LUT R6, R9, 0x2, RZ, 0xc0, !PT ;  /* 0x0000000209067812 */ /* 0x000fe400078ec0ff */
[----:B------:R-:W-:Y:S01]  /*0550*/  LOP3.LUT R7, R7, 0x1, RZ, 0xc0, !PT ;  /* 0x0000000107077812 */ /* 0x000fe200078ec0ff */
[----:B------:R-:W-:Y:S01]  /*0560*/  IMAD.SHL.U32 R9, R10, 0x4, RZ ;  /* 0x000000040a097824 */ /* 0x000fe200078e00ff */
[----:B------:R-:W-:Y:S02]  /*0570*/  LOP3.LUT R8, R8, 0x1, RZ, 0xc0, !PT ;  /* 0x0000000108087812 */ /* 0x000fe400078ec0ff */
[----:B------:R-:W-:Y:S02]  /*0580*/  IADD3 R5, PT, PT, R7, R6, R5 ;  /* 0x0000000607057210 */ /* 0x000fe40007ffe005 */
[----:B------:R-:W-:-:S02]  /*0590*/  LOP3.LUT R6, R9, 0x4, RZ, 0xc0, !PT ;  /* 0x0000000409067812 */ /* 0x000fc400078ec0ff */
[----:B------:R-:W-:Y:S01]  /*05a0*/  ISETP.GE.AND P1, PT, R4, -0xc, PT ;  /* 0xfffffff40400780c */ /* 0x000fe20003f26270 */
[----:B------:R-:W-:Y:S01]  /*05b0*/  IMAD R5, R5, 0x2, R8 ;  /* 0x0000000205057824 */ /* 0x000fe200078e0208 */
[----:B------:R-:W-:Y:S02]  /*05c0*/  SHF.R.U32.HI R7, RZ, 0xe, R2 ;  /* 0x0000000eff077819 */ /* 0x000fe40000011602 */
[----:B------:R-:W-:Y:S01]  /*05d0*/  LOP3.LUT R10, R10, 0x2, RZ, 0xc0, !PT ;  /* 0x000000020a0a7812 */ /* 0x000fe200078ec0ff */
[----:B------:R-:W-:Y:S01]  /*05e0*/  IMAD R5, R5, 0x8, R6 ;  /* 0x0000000805057824 */ /* 0x000fe200078e0206 */
[----:B------:R-:W-:Y:S02]  /*05f0*/  SHF.R.U32.HI R6, RZ, 0xf, R2 ;  /* 0x0000000fff067819 */ /* 0x000fe40000011602 */
[----:B------:R-:W-:Y:S02]  /*0600*/  LOP3.LUT R7, R7, 0x1, RZ, 0xc0, !PT ;  /* 0x0000000107077812 */ /* 0x000fe400078ec0ff */
[----:B------:R-:W-:-:S02]  /*0610*/  LOP3.LUT R6, R6, 0x1, RZ, 0xc0, !PT ;  /* 0x0000000106067812 */ /* 0x000fc400078ec0ff */
[----:B------:R-:W-:Y:S02]  /*0620*/  IADD3 R5, PT, PT, R7, R10, R5 ;  /* 0x0000000a07057210 */ /* 0x000fe40007ffe005 */
[----:B------:R-:W-:-:S03]  /*0630*/  SHF.R.U32.HI R2, RZ, 0x10, R2 ;  /* 0x00000010ff027819 */ /* 0x000fc60000011602 */
[----:B------:R-:W-:Y:S01]  /*0640*/  IMAD R5, R5, 0x2, R6 ;  /* 0x0000000205057824 */ /* 0x000fe200078e0206 */
[----:B------:R-:W-:Y:S06]  /*0650*/  @!P1 BRA `(.L_x_54) ;  /* 0xfffffffc00449947 */ /* 0x000fec000383ffff */
.L_x_53:
        /* <DEDUP_REMOVED lines=20> */
[----:B------:R-:W-:Y:S01]  /*07a0*/  PLOP3.LUT P0, PT, PT, PT, PT, 0x8, 0x80 ;  /* 0x000000000080781c */ /* 0x000fe20003f0e170 */
[----:B------:R-:W-:Y:S01]  /*07b0*/  IMAD R5, R5, 0x8, R10 ;  /* 0x0000000805057824 */ /* 0x000fe200078e020a */
[----:B------:R-:W-:Y:S02]  /*07c0*/  LOP3.LUT R6, R6, 0x1, RZ, 0xc0, !PT ;  /* 0x0000000106067812 */ /* 0x000fe400078ec0ff */
[----:B------:R-:W-:Y:S02]  /*07d0*/  LOP3.LUT R10, R7, 0x1, RZ, 0xc0, !PT ;  /* 0x00000001070a7812 */ /* 0x000fe400078ec0ff */
[----:B------:R-:W-:Y:S02]  /*07e0*/  IADD3 R5, PT, PT, R6, R8, R5 ;  /* 0x0000000806057210 */ /* 0x000fe40007ffe005 */
[----:B------:R-:W-:-:S03]  /*07f0*/  SHF.R.U32.HI R2, RZ, 0x8, R2 ;  /* 0x00000008ff027819 */ /* 0x000fc60000011602 */
[----:B------:R-:W-:-:S07]  /*0800*/  IMAD R5, R5, 0x2, R10 ;  /* 0x0000000205057824 */ /* 0x000fce00078e020a */
.L_x_55:
[----:B------:R-:W-:-:S13]  /*0810*/  ISETP.NE.OR P0, PT, R4, RZ, P0 ;  /* 0x000000ff0400720c */ /* 0x000fda0000705670 */
[----:B------:R-:W-:Y:S05]  /*0820*/  @!P0 BRA `(.L_x_51) ;  /* 0x0000000000388947 */ /* 0x000fea0003800000 */
.L_x_52:
        /* <DEDUP_REMOVED lines=14> */
.L_x_51:
[----:B------:R-:W-:-:S13]  /*0910*/  ISETP.NE.AND P0, PT, R3, RZ, PT ;  /* 0x000000ff0300720c */ /* 0x000fda0003f05270 */
[----:B------:R-:W-:Y:S05]  /*0920*/  @!P0 BRA `(.L_x_56) ;  /* 0x00000000001c8947 */ /* 0x000fea0003800000 */
[----:B------:R-:W-:-:S07]  /*0930*/  IMAD.MOV R3, RZ, RZ, -R3 ;  /* 0x000000ffff037224 */ /* 0x000fce00078e0a03 */
.L_x_57:
[----:B------:R-:W-:Y:S01]  /*0940*/  VIADD R3, R3, 0x1 ;  /* 0x0000000103037836 */ /* 0x000fe20000000000 */
[----:B------:R-:W-:Y:S02]  /*0950*/  LOP3.LUT R4, R2, 0x1, RZ, 0xc0, !PT ;  /* 0x0000000102047812 */ /* 0x000fe400078ec0ff */
[----:B------:R-:W-:Y:S02]  /*0960*/  SHF.R.U32.HI R2, RZ, 0x1, R2 ;  /* 0x00000001ff027819 */ /* 0x000fe40000011602 */
[----:B------:R-:W-:Y:S01]  /*0970*/  ISETP.NE.AND P0, PT, R3, RZ, PT ;  /* 0x000000ff0300720c */ /* 0x000fe20003f05270 */
[----:B------:R-:W-:-:S12]  /*0980*/  IMAD R5, R5, 0x2, R4 ;  /* 0x0000000205057824 */ /* 0x000fd800078e0204 */
[----:B------:R-:W-:Y:S05]  /*0990*/  @P0 BRA `(.L_x_57) ;  /* 0xfffffffc00e80947 */ /* 0x000fea000383ffff */
.L_x_56:
[----:B------:R-:W-:Y:S02]  /*09a0*/  IMAD.SHL.U32 R2, R5, 0x2, RZ ;  /* 0x0000000205027824 */ /* 0x000fe400078e00ff */
[----:B------:R-:W-:-:S07]  /*09b0*/  IMAD.MOV.U32 R3, RZ, RZ, RZ ;  /* 0x000000ffff037224 */ /* 0x000fce00078e00ff */
.L_x_50:
[----:B------:R-:W0:Y:S02]  /*09c0*/  LDCU.64 UR6, c[0x0][0x380] ;  /* 0x00007000ff0677ac */ /* 0x000e240008000a00 */
[----:B0-----:R-:W-:-:S04]  /*09d0*/  LEA R4, P0, R2, UR6, 0x2 ;  /* 0x0000000602047c11 */ /* 0x001fc8000f8010ff */
[----:B------:R-:W-:Y:S02]  /*09e0*/  LEA.HI.X R5, R2, UR7, R3, 0x2, P0 ;  /* 0x0000000702057c11 */ /* 0x000fe400080f1403 */
[----:B------:R-:W0:Y:S03]  /*09f0*/  LDC.64 R2, c[0x0][0x388] ;  /* 0x0000e200ff027b82 */ /* 0x000e260000000a00 */
[----:B------:R-:W2:Y:S01]  /*0a00*/  LDG.E R7, desc[UR4][R4.64] ;  /* 0x0000000404077981 */ /* 0x000ea2000c1e1900 */
[----:B------:R-:W-:-:S04]  /*0a10*/  IMAD.SHL.U32 R9, R0, 0x2, RZ ;  /* 0x0000000200097824 */ /* 0x000fc800078e00ff */
[----:B0-----:R-:W-:-:S05]  /*0a20*/  IMAD.WIDE.U32 R2, R9, 0x4, R2 ;  /* 0x0000000409027825 */ /* 0x001fca00078e0002 */
[----:B--2---:R-:W-:Y:S04]  /*0a30*/  STG.E desc[UR4][R2.64], R7 ;  /* 0x0000000702007986 */ /* 0x004fe8000c101904 */
[----:B------:R-:W2:Y:S04]  /*0a40*/  LDG.E R9, desc[UR4][R4.64+0x4] ;  /* 0x0000040404097981 */ /* 0x000ea8000c1e1900 */
[----:B--2---:R-:W-:Y:S01]  /*0a50*/  STG.E desc[UR4][R2.64+0x4], R9 ;  /* 0x0000040902007986 */ /* 0x004fe2000c101904 */
[----:B------:R-:W-:Y:S05]  /*0a60*/  EXIT ;  /* 0x000000000000794d */ /* 0x000fea0003800000 */
.L_x_58:
        /* <DEDUP_REMOVED lines=9> */
.L_x_85:


//--------------------- .text._Z6countWPf         --------------------------
	.section	.text._Z6countWPf,"ax",@progbits
	.align	128
        .global         _Z6countWPf
        .type           _Z6countWPf,@function
        .size           _Z6countWPf,(.L_x_81 - _Z6countWPf)
        .other          _Z6countWPf,@"STO_CUDA_ENTRY STV_DEFAULT"
_Z6countWPf:
.text._Z6countWPf:
[----:B------:R-:W0:Y:S08]  /*0000*/  LDC R1, c[0x0][0x37c] ;  /* 0x0000df00ff017b82 */ /* 0x000e300000000800 */
[----:B------:R-:W1:Y:S01]  /*0010*/  LDC R7, c[0x0][0x360] ;  /* 0x0000d800ff077b82 */ /* 0x000e620000000800 */
[----:B------:R-:W1:Y:S01]  /*0020*/  LDCU UR5, c[0x0][0x370] ;  /* 0x00006e00ff0577ac */ /* 0x000e620008000800 */
[----:B------:R-:W2:Y:S01]  /*0030*/  S2R R4, SR_TID.X ;  /* 0x0000000000047919 */ /* 0x000ea20000002100 */
[----:B------:R-:W-:Y:S01]  /*0040*/  BSSY.RECONVERGENT B0, `(.L_x_59) ;  /* 0x0000014000007945 */ /* 0x000fe20003800200 */
[----:B0-----:R-:W-:-:S04]  /*0050*/  VIADD R1, R1, 0xffffffe0 ;  /* 0xffffffe001017836 */ /* 0x001fc80000000000 */
[----:B------:R-:W2:Y:S01]  /*0060*/  S2UR UR4, SR_CTAID.X ;  /* 0x00000000000479c3 */ /* 0x000ea20000002500 */
[----:B-1----:R-:W-:-:S04]  /*0070*/  IMAD R0, R7, UR5, RZ ;  /* 0x0000000507007c24 */ /* 0x002fc8000f8e02ff */
[----:B------:R-:W-:-:S05]  /*0080*/  IMAD.SHL.U32 R0, R0, 0x2, RZ ;  /* 0x0000000200007824 */ /* 0x000fca00078e00ff */
[----:B------:R-:W-:Y:S01]  /*0090*/  I2FP.F32.S32 R3, R0 ;  /* 0x0000000000037245 */ /* 0x000fe20000201400 */
[----:B--2---:R-:W-:-:S03]  /*00a0*/  IMAD R7, R7, UR4, R4 ;  /* 0x0000000407077c24 */ /* 0x004fc6000f8e0204 */
[----:B------:R-:W0:Y:S02]  /*00b0*/  MUFU.RCP R2, R3 ;  /* 0x0000000300027308 */ /* 0x000e240000001000 */
[----:B------:R-:W-:-:S05]  /*00c0*/  I2FP.F32.S32 R0, R7 ;  /* 0x0000000700007245 */ /* 0x000fca0000201400 */
[----:B------:R-:W-:-:S04]  /*00d0*/  FMUL R0, R0, 6.2831854820251464844 ;  /* 0x40c90fdb00007820 */ /* 0x000fc80000400000 */
        /* <DEDUP_REMOVED lines=8> */
[----:B------:R-:W-:Y:S05]  /*0160*/  CALL.REL.NOINC `($__internal_2_$__cuda_sm3x_div_rn_noftz_f32_slowpath) ;  /* 0x0000000800a87944 */ /* 0x000fea0003c00000 */
[----:B------:R-:W-:-:S07]  /*0170*/  IMAD.MOV.U32 R5, RZ, RZ, R0 ;  /* 0x000000ffff057224 */ /* 0x000fce00078e0000 */
.L_x_60:
[----:B------:R-:W-:Y:S05]  /*0180*/  BSYNC.RECONVERGENT B0 ;  /* 0x0000000000007941 */ /* 0x000fea0003800200 */
.L_x_59:
[C---:B------:R-:W-:Y:S01]  /*0190*/  FMUL R0, R5.reuse, 0.63661974668502807617 ;  /* 0x3f22f98305007820 */ /* 0x040fe20000400000 */
[----:B------:R-:W-:Y:S01]  /*01a0*/  FSETP.GE.AND P0, PT, |R5|, 105615, PT ;  /* 0x47ce47800500780b */ /* 0x000fe20003f06200 */
[----:B------:R-:W0:Y:S01]  /*01b0*/  LDCU.64 UR6, c[0x0][0x358] ;  /* 0x00006b00ff0677ac */ /* 0x000e220008000a00 */
[----:B------:R-:W-:Y:S03]  /*01c0*/  BSSY.RECONVERGENT B0, `(.L_x_61) ;  /* 0x0000040000007945 */ /* 0x000fe60003800200 */
[----:B------:R-:W1:Y:S02]  /*01d0*/  F2I.NTZ R0, R0 ;  /* 0x0000000000007305 */ /* 0x000e640000203100 */
[----:B-1----:R-:W-:Y:S01]  /*01e0*/  I2FP.F32.S32 R12, R0 ;  /* 0x00000000000c7245 */ /* 0x002fe20000201400 */
[----:B------:R-:W-:-:S04]  /*01f0*/  IMAD.MOV.U32 R13, RZ, RZ, R0 ;  /* 0x000000ffff0d7224 */ /* 0x000fc800078e0000 */
[----:B------:R-:W-:-:S04]  /*0200*/  FFMA R3, R12, -1.5707962512969970703, R5 ;  /* 0xbfc90fda0c037823 */ /* 0x000fc80000000005 */
[----:B------:R-:W-:-:S04]  /*0210*/  FFMA R3, R12, -7.5497894158615963534e-08, R3 ;  /* 0xb3a221680c037823 */ /* 0x000fc80000000003 */
[----:B------:R-:W-:-:S04]  /*0220*/  FFMA R12, R12, -5.3903029534742383927e-15, R3 ;  /* 0xa7c234c50c0c7823 */ /* 0x000fc80000000003 */
[----:B------:R-:W-:Y:S01]  /*0230*/  IMAD.MOV.U32 R2, RZ, RZ, R12 ;  /* 0x000000ffff027224 */ /* 0x000fe200078e000c */
[----:B0-----:R-:W-:Y:S06]  /*0240*/  @!P0 BRA `(.L_x_62) ;  /* 0x0000000000dc8947 */ /* 0x001fec0003800000 */
        /* <DEDUP_REMOVED lines=11> */
.L_x_63:
        /* <DEDUP_REMOVED lines=44> */
.L_x_62:
[----:B------:R-:W-:Y:S05]  /*05c0*/  BSYNC.RECONVERGENT B0 ;  /* 0x0000000000007941 */ /* 0x000fea0003800200 */
.L_x_61:
[----:B------:R-:W-:Y:S01]  /*05d0*/  LOP3.LUT R6, R0, 0x1, RZ, 0xc0, !PT ;  /* 0x0000000100067812 */ /* 0x000fe200078ec0ff */
[----:B------:R-:W-:Y:S02]  /*05e0*/  IMAD.MOV.U32 R14, RZ, RZ, 0x37cbac00 ;  /* 0x37cbac00ff0e7424 */ /* 0x000fe400078e00ff */
[----:B------:R-:W-:Y:S01]  /*05f0*/  FMUL R3, R2, R2 ;  /* 0x0000000202037220 */ /* 0x000fe20000400000 */
[----:B------:R-:W0:Y:S01]  /*0600*/  LDC.64 R10, c[0x0][0x380] ;  /* 0x0000e000ff0a7b82 */ /* 0x000e220000000a00 */
[----:B------:R-:W-:Y:S01]  /*0610*/  ISETP.NE.U32.AND P0, PT, R6, 0x1, PT ;  /* 0x000000010600780c */ /* 0x000fe20003f05070 */
[----:B------:R-:W-:Y:S02]  /*0620*/  IMAD.MOV.U32 R6, RZ, RZ, 0x3c0885e4 ;  /* 0x3c0885e4ff067424 */ /* 0x000fe400078e00ff */
[----:B------:R-:W-:Y:S01]  /*0630*/  FFMA R4, R3, R14, -0.0013887860113754868507 ;  /* 0xbab607ed03047423 */ /* 0x000fe2000000000e */
[----:B------:R-:W-:Y:S01]  /*0640*/  VIADD R8, R0, 0x1 ;  /* 0x0000000100087836 */ /* 0x000fe20000000000 */
[----:B------:R-:W-:Y:S01]  /*0650*/  BSSY.RECONVERGENT B0, `(.L_x_64) ;  /* 0x0000048000007945 */ /* 0x000fe20003800200 */
[----:B------:R-:W-:Y:S01]  /*0660*/  IMAD.MOV.U32 R9, RZ, RZ, 0x3e2aaaa8 ;  /* 0x3e2aaaa8ff097424 */ /* 0x000fe200078e00ff */
[----:B------:R-:W-:Y:S01]  /*0670*/  FSEL R0, R6, 0.041666727513074874878, !P0 ;  /* 0x3d2aaabb06007808 */ /* 0x000fe20004000000 */
[----:B------:R-:W-:Y:S01]  /*0680*/  IMAD.SHL.U32 R7, R7, 0x2, RZ ;  /* 0x0000000207077824 */ /* 0x000fe200078e00ff */
[----:B------:R-:W-:-:S02]  /*0690*/  FSEL R4, R4, -0.00019574658654164522886, P0 ;  /* 0xb94d415304047808 */ /* 0x000fc40000000000 */
[----:B------:R-:W-:Y:S02]  /*06a0*/  FSEL R9, -R9, -0.4999999701976776123, !P0 ;  /* 0xbeffffff09097808 */ /* 0x000fe40004000100 */
[----:B------:R-:W-:Y:S01]  /*06b0*/  LOP3.LUT P1, RZ, R8, 0x2, RZ, 0xc0, !PT ;  /* 0x0000000208ff7812 */ /* 0x000fe2000782c0ff */
[----:B------:R-:W-:Y:S01]  /*06c0*/  FFMA R4, R3, R4, R0 ;  /* 0x0000000403047223 */ /* 0x000fe20000000000 */
[----:B------:R-:W-:Y:S02]  /*06d0*/  FSEL R0, R2, 1, !P0 ;  /* 0x3f80000002007808 */ /* 0x000fe40004000000 */
[----:B------:R-:W-:Y:S01]  /*06e0*/  FSETP.GE.AND P0, PT, |R5|, 105615, PT ;  /* 0x47ce47800500780b */ /* 0x000fe20003f06200 */
[C---:B------:R-:W-:Y:S02]  /*06f0*/  FFMA R4, R3.reuse, R4, R9 ;  /* 0x0000000403047223 */ /* 0x040fe40000000009 */
[----:B------:R-:W-:-:S04]  /*0700*/  FFMA R3, R3, R0, RZ ;  /* 0x0000000003037223 */ /* 0x000fc800000000ff */
[----:B------:R-:W-:Y:S01]  /*0710*/  FFMA R3, R3, R4, R0 ;  /* 0x0000000403037223 */ /* 0x000fe20000000000 */
[----:B0-----:R-:W-:-:S04]  /*0720*/  IMAD.WIDE R10, R7, 0x4, R10 ;  /* 0x00000004070a7825 */ /* 0x001fc800078e020a */
        /* <DEDUP_REMOVED lines=14> */
.L_x_66:
[----:B-1----:R-:W-:Y:S02]  /*0810*/  IMAD.U32 R8, RZ, RZ, UR8 ;  /* 0x00000008ff087e24 */ /* 0x002fe4000f8e00ff */
[----:B------:R-:W-:-:S05]  /*0820*/  IMAD.U32 R9, RZ, RZ, UR9 ;  /* 0x00000009ff097e24 */ /* 0x000fca000f8e00ff */
[----:B------:R-:W0:Y:S01]  /*0830*/  LDG.E.CONSTANT R2, desc[UR6][R8.64] ;  /* 0x0000000608027981 */ /* 0x000e22000c1e9900 */
[----:B------:R-:W-:Y:S02]  /*0840*/  UIADD3 UR8, UP0, UPT, UR8, 0x4, URZ ;  /* 0x0000000408087890 */ /* 0x000fe4000ff1e0ff */
[----:B------:R-:W-:Y:S02]  /*0850*/  UIADD3 UR4, UPT, UPT, UR4, 0x1, URZ ;  /* 0x0000000104047890 */ /* 0x000fe4000fffe0ff */
[----:B------:R-:W-:Y:S02]  /*0860*/  UIADD3.X UR9, UPT, UPT, URZ, UR9, URZ, UP0, !UPT ;  /* 0x00000009ff097290 */ /* 0x000fe400087fe4ff */
[----:B------:R-:W-:Y:S01]  /*0870*/  UISETP.NE.AND UP0, UPT, UR4, 0x6, UPT ;  /* 0x000000060400788c */ /* 0x000fe2000bf05270 */
[----:B0-----:R-:W-:-:S03]  /*0880*/  IMAD.WIDE.U32 R2, R2, R13, RZ ;  /* 0x0000000d02027225 */ /* 0x001fc600078e00ff */
        /* <DEDUP_REMOVED lines=20> */
[----:B---3--:R-:W-:Y:S02]  /*09d0*/  @P0 SHF.L.W.U32.HI R3, R2, R4, R3 ;  /* 0x0000000402030219 */ /* 0x008fe40000010e03 */
[--C-:B------:R-:W-:Y:S02]  /*09e0*/  SHF.R.U32.HI R13, RZ, 0x1e, R0.reuse ;  /* 0x0000001eff0d7819 */ /* 0x100fe40000011600 */
[C---:B------:R-:W-:Y:S01]  /*09f0*/  SHF.L.W.U32.HI R2, R3.reuse, 0x2, R0 ;  /* 0x0000000203027819 */ /* 0x040fe20000010e00 */
[----:B------:R-:W-:-:S03]  /*0a00*/  IMAD.SHL.U32 R3, R3, 0x4, RZ ;  /* 0x0000000403037824 */ /* 0x000fc600078e00ff */
[----:B------:R-:W-:Y:S02]  /*0a10*/  SHF.R.S32.HI R4, RZ, 0x1f, R2 ;  /* 0x0000001fff047819 */ /* 0x000fe40000011402 */
[----:B------:R-:W-:Y:S02]  /*0a20*/  LEA.HI R13, R2, R13, RZ, 0x1 ;  /* 0x0000000d020d7211 */ /* 0x000fe400078f08ff */
[C---:B------:R-:W-:Y:S02]  /*0a30*/  LOP3.LUT R8, R4.reuse, R3, RZ, 0x3c, !PT ;  /* 0x0000000304087212 */ /* 0x040fe400078e3cff */
[----:B------:R-:W-:Y:S01]  /*0a40*/  LOP3.LUT R9, R4, R2, RZ, 0x3c, !PT ;  /* 0x0000000204097212 */ /* 0x000fe200078e3cff */
[----:B------:R-:W-:Y:S01]  /*0a50*/  IMAD.MOV R0, RZ, RZ, -R13 ;  /* 0x000000ffff007224 */ /* 0x000fe200078e0a0d */
[----:B------:R-:W-:-:S03]  /*0a60*/  LOP3.LUT R5, R2, R5, RZ, 0x3c, !PT ;  /* 0x0000000502057212 */ /* 0x000fc600078e3cff */
[----:B------:R-:W-:Y:S01]  /*0a70*/  @!P1 IMAD.MOV.U32 R13, RZ, RZ, R0 ;  /* 0x000000ffff0d9224 */ /* 0x000fe200078e0000 */
[----:B------:R-:W0:Y:S01]  /*0a80*/  I2F.F64.S64 R8, R8 ;  /* 0x0000000800087312 */ /* 0x000e220000301c00 */
[----:B------:R-:W-:Y:S01]  /*0a90*/  ISETP.GE.AND P0, PT, R5, RZ, PT ;  /* 0x000000ff0500720c */ /* 0x000fe20003f06270 */
[----:B0-----:R-:W-:-:S10]  /*0aa0*/  DMUL R6, R8, UR4 ;  /* 0x0000000408067c28 */ /* 0x001fd40008000000 */
[----:B------:R-:W0:Y:S02]  /*0ab0*/  F2F.F32.F64 R6, R6 ;  /* 0x0000000600067310 */ /* 0x000e240000301000 */
[----:B0-----:R-:W-:-:S07]  /*0ac0*/  FSEL R12, -R6, R6, !P0 ;  /* 0x00000006060c7208 */ /* 0x001fce0004000100 */
.L_x_65:
[----:B------:R-:W-:Y:S05]  /*0ad0*/  BSYNC.RECONVERGENT B0 ;  /* 0x0000000000007941 */ /* 0x000fea0003800200 */
.L_x_64:
[----:B0-----:R-:W-:Y:S01]  /*0ae0*/  FMUL R3, R12, R12 ;  /* 0x0000000c0c037220 */ /* 0x001fe20000400000 */
        /* <DEDUP_REMOVED lines=18> */
        .weak           $__internal_2_$__cuda_sm3x_div_rn_noftz_f32_slowpath
        .type           $__internal_2_$__cuda_sm3x_div_rn_noftz_f32_slowpath,@function
        .size           $__internal_2_$__cuda_sm3x_div_rn_noftz_f32_slowpath,(.L_x_81 - $__internal_2_$__cuda_sm3x_div_rn_noftz_f32_slowpath)
$__internal_2_$__cuda_sm3x_div_rn_noftz_f32_slowpath:
        /* <DEDUP_REMOVED lines=36> */
.L_x_68:
        /* <DEDUP_REMOVED lines=30> */
[-CC-:B------:R-:W-:Y:S01]  /*1030*/  FFMA.RM R4, R10, R6.reuse, R13.reuse ;  /* 0x000000060a047223 */ /* 0x180fe2000000400d */
        /* <DEDUP_REMOVED lines=20> */
.L_x_75:
[----:B------:R-:W-:-:S04]  /*1180*/  LOP3.LUT R0, R0, 0x80000000, RZ, 0xc0, !PT ;  /* 0x8000000000007812 */ /* 0x000fc800078ec0ff */
[----:B------:R-:W-:Y:S01]  /*1190*/  LOP3.LUT R0, R0, 0x7f800000, RZ, 0xfc, !PT ;  /* 0x7f80000000007812 */ /* 0x000fe200078efcff */
[----:B------:R-:W-:Y:S06]  /*11a0*/  BRA `(.L_x_76) ;  /* 0x0000000000047947 */ /* 0x000fec0003800000 */
.L_x_74:
[----:B------:R-:W-:-:S07]  /*11b0*/  IMAD R0, R5, 0x800000, R0 ;  /* 0x0080000005007824 */ /* 0x000fce00078e0200 */
.L_x_76:
[----:B------:R-:W-:Y:S05]  /*11c0*/  BSYNC.RECONVERGENT B2 ;  /* 0x0000000000027941 */ /* 0x000fea0003800200 */
.L_x_73:
[----:B------:R-:W-:Y:S05]  /*11d0*/  BRA `(.L_x_77) ;  /* 0x0000000000207947 */ /* 0x000fea0003800000 */
.L_x_72:
[----:B------:R-:W-:-:S04]  /*11e0*/  LOP3.LUT R0, R9, 0x80000000, R6, 0x48, !PT ;  /* 0x8000000009007812 */ /* 0x000fc800078e4806 */
[----:B------:R-:W-:Y:S01]  /*11f0*/  LOP3.LUT R0, R0, 0x7f800000, RZ, 0xfc, !PT ;  /* 0x7f80000000007812 */ /* 0x000fe200078efcff */
[----:B------:R-:W-:Y:S06]  /*1200*/  BRA `(.L_x_77) ;  /* 0x0000000000147947 */ /* 0x000fec0003800000 */
.L_x_71:
[----:B------:R-:W-:Y:S01]  /*1210*/  LOP3.LUT R0, R9, 0x80000000, R6, 0x48, !PT ;  /* 0x8000000009007812 */ /* 0x000fe200078e4806 */
[----:B------:R-:W-:Y:S06]  /*1220*/  BRA `(.L_x_77) ;  /* 0x00000000000c7947 */ /* 0x000fec0003800000 */
.L_x_70:
[----:B------:R-:W0:Y:S01]  /*1230*/  MUFU.RSQ R0, -QNAN ;  /* 0xffc0000000007908 */ /* 0x000e220000001400 */
[----:B------:R-:W-:Y:S05]  /*1240*/  BRA `(.L_x_77) ;  /* 0x0000000000047947 */ /* 0x000fea0003800000 */
.L_x_69:
[----:B------:R-:W-:-:S07]  /*1250*/  FADD.FTZ R0, R0, R3 ;  /* 0x0000000300007221 */ /* 0x000fce0000010000 */
.L_x_77:
[----:B------:R-:W-:Y:S05]  /*1260*/  BSYNC.RECONVERGENT B1 ;  /* 0x0000000000017941 */ /* 0x000fea0003800200 */
.L_x_67:
[----:B------:R-:W-:-:S04]  /*1270*/  IMAD.MOV.U32 R3, RZ, RZ, 0x0 ;  /* 0x00000000ff037424 */ /* 0x000fc800078e00ff */
[----:B0-----:R-:W-:Y:S05]  /*1280*/  RET.REL.NODEC R2 `(_Z6countWPf) ;  /* 0xffffffec025c7950 */ /* 0x001fea0003c3ffff */
.L_x_78:
        /* <DEDUP_REMOVED lines=15> */
.L_x_81:


//--------------------- .nv.global.init           --------------------------
	.section	.nv.global.init,"aw",@progbits
	.align	4
.nv.global.init:
	.type		__cudart_i2opi_f,@object
	.size		__cudart_i2opi_f,(.L_0 - __cudart_i2opi_f)
__cudart_i2opi_f:
        /*0000*/ 	.byte	0x41, 0x90, 0x43, 0x3c, 0x99, 0x95, 0x62, 0xdb, 0xc0, 0xdd, 0x34, 0xf5, 0xd1, 0x57, 0x27, 0xfc
        /*0010*/ 	.byte	0x29, 0x15, 0x44, 0x4e, 0x6e, 0x83, 0xf9, 0xa2
.L_0:


//--------------------- .nv.shared.reserved.0     --------------------------
	.section	.nv.shared.reserved.0,"aw",@nobits
	.weak		__nv_reservedSMEM_offset_0_alias
	.size		__nv_reservedSMEM_offset_0_alias, 0, 64
	.other		__nv_reservedSMEM_offset_0_alias,@"STO_CUDA_RESERVED_SHARED STV_DEFAULT"
__nv_reservedSMEM_offset_0_alias:
	.zero		0
	.zero		64


//--------------------- .nv.constant0._Z9myCudaFFTPKfPfS1_i --------------------------
	.section	.nv.constant0._Z9myCudaFFTPKfPfS1_i,"a",@progbits
	.sectionflags	@""
	.align	4
.nv.constant0._Z9myCudaFFTPKfPfS1_i:
	.zero		924


//--------------------- .nv.constant0._Z9myCudaDFTPKfPf --------------------------
	.section	.nv.constant0._Z9myCudaDFTPKfPf,"a",@progbits
	.sectionflags	@""
	.align	4
.nv.constant0._Z9myCudaDFTPKfPf:
	.zero		912


//--------------------- .nv.constant0._Z28myCudaFFTBitReverseAndWCountPKfPfS1_ --------------------------
	.section	.nv.constant0._Z28myCudaFFTBitReverseAndWCountPKfPfS1_,"a",@progbits
	.sectionflags	@""
	.align	4
.nv.constant0._Z28myCudaFFTBitReverseAndWCountPKfPfS1_:
	.zero		920


//--------------------- .nv.constant0._Z19myCudaFFTBitReversePKfPfS1_ --------------------------
	.section	.nv.constant0._Z19myCudaFFTBitReversePKfPfS1_,"a",@progbits
	.sectionflags	@""
	.align	4
.nv.constant0._Z19myCudaFFTBitReversePKfPfS1_:
	.zero		920


//--------------------- .nv.constant0._Z6countWPf --------------------------
	.section	.nv.constant0._Z6countWPf,"a",@progbits
	.sectionflags	@""
	.align	4
.nv.constant0._Z6countWPf:
	.zero		904


//--------------------- SYMBOLS --------------------------

	.type		.nv.reservedSmem.offset0,@object
	.size		.nv.reservedSmem.offset0,0x4
